//
// Generated by NVIDIA NVVM Compiler
//
// Compiler Build ID: CL-36424714
// Cuda compilation tools, release 13.0, V13.0.88
// Based on NVVM 20.0.0
//

.version 9.0
.target sm_100
.address_size 64

	// .globl	_Z14researchThreadPclii
.extern .func  (.param .b32 func_retval0) vprintf
(
	.param .b64 vprintf_param_0,
	.param .b64 vprintf_param_1
)
;
.global .align 1 .b8 $str[33] = {84, 104, 114, 101, 97, 100, 32, 37, 100, 32, 102, 111, 117, 110, 100, 32, 97, 116, 32, 112, 111, 115, 105, 116, 105, 111, 110, 32, 37, 108, 100, 10};

.visible .entry _Z14researchThreadPclii(
	.param .u64 .ptr .align 1 _Z14researchThreadPclii_param_0,
	.param .u64 _Z14researchThreadPclii_param_1,
	.param .u32 _Z14researchThreadPclii_param_2,
	.param .u32 _Z14researchThreadPclii_param_3
)
{
	.local .align 16 .b8 	__local_depot0[16];
	.reg .b64 	%SP;
	.reg .b64 	%SPL;
	.reg .pred 	%p<74>;
	.reg .b16 	%rs<37>;
	.reg .b32 	%r<139>;
	.reg .b64 	%rd<37>;

	mov.u64 	%SPL, __local_depot0;
	cvta.local.u64 	%SP, %SPL;
	ld.param.u64 	%rd19, [_Z14researchThreadPclii_param_0];
	ld.param.u64 	%rd18, [_Z14researchThreadPclii_param_1];
	ld.param.u32 	%r41, [_Z14researchThreadPclii_param_2];
	ld.param.u32 	%r42, [_Z14researchThreadPclii_param_3];
	cvta.to.global.u64 	%rd1, %rd19;
	add.u64 	%rd20, %SP, 0;
	add.u64 	%rd2, %SPL, 0;
	mov.u32 	%r43, %ctaid.x;
	mov.u32 	%r44, %ntid.x;
	mov.u32 	%r45, %tid.x;
	mad.lo.s32 	%r1, %r43, %r44, %r45;
	mov.u32 	%r46, %ntid.y;
	mul.lo.s32 	%r47, %r44, %r46;
	mov.u32 	%r48, %nctaid.x;
	mul.lo.s32 	%r49, %r47, %r48;
	mov.u32 	%r50, %nctaid.y;
	mul.lo.s32 	%r51, %r49, %r50;
	cvt.s64.s32 	%rd3, %r51;
	or.b64  	%rd21, %rd18, %rd3;
	and.b64  	%rd22, %rd21, -4294967296;
	setp.ne.s64 	%p1, %rd22, 0;
	@%p1 bra 	$L__BB0_2;
	cvt.u32.u64 	%r52, %rd3;
	cvt.u32.u64 	%r53, %rd18;
	div.u32 	%r54, %r53, %r52;
	cvt.u64.u32 	%rd32, %r54;
	bra.uni 	$L__BB0_3;
$L__BB0_2:
	div.s64 	%rd32, %rd18, %rd3;
$L__BB0_3:
	setp.eq.s32 	%p2, %r1, 0;
	mov.b64 	%rd33, 0;
	@%p2 bra 	$L__BB0_5;
	cvt.s64.s32 	%rd24, %r1;
	mad.lo.s64 	%rd33, %rd32, %rd24, -11;
$L__BB0_5:
	cvt.s64.s32 	%rd25, %r1;
	mad.lo.s64 	%rd9, %rd32, %rd25, %rd32;
	add.s64 	%rd10, %rd1, %rd33;
	ld.global.u8 	%rs16, [%rd10];
	mov.b32 	%r125, 0;
	setp.gt.s16 	%p3, %rs16, 70;
	@%p3 bra 	$L__BB0_9;
	setp.eq.s16 	%p6, %rs16, 65;
	@%p6 bra 	$L__BB0_14;
	setp.eq.s16 	%p7, %rs16, 67;
	@%p7 bra 	$L__BB0_8;
	bra.uni 	$L__BB0_13;
$L__BB0_8:
	mov.b32 	%r125, 8;
	bra.uni 	$L__BB0_14;
$L__BB0_9:
	setp.eq.s16 	%p4, %rs16, 71;
	@%p4 bra 	$L__BB0_12;
	setp.ne.s16 	%p5, %rs16, 84;
	@%p5 bra 	$L__BB0_13;
	mov.b32 	%r125, 4;
	bra.uni 	$L__BB0_14;
$L__BB0_12:
	mov.b32 	%r125, 12;
	bra.uni 	$L__BB0_14;
$L__BB0_13:
	cvt.s16.s8 	%rs17, %rs16;
	mul.wide.s16 	%r125, %rs17, 4;
$L__BB0_14:
	add.s64 	%rd34, %rd33, 11;
	ld.global.u8 	%rs18, [%rd10+1];
	mov.b32 	%r126, 0;
	setp.gt.s16 	%p8, %rs18, 70;
	@%p8 bra 	$L__BB0_18;
	setp.eq.s16 	%p11, %rs18, 65;
	@%p11 bra 	$L__BB0_23;
	setp.eq.s16 	%p12, %rs18, 67;
	@%p12 bra 	$L__BB0_17;
	bra.uni 	$L__BB0_22;
$L__BB0_17:
	mov.b32 	%r126, 2;
	bra.uni 	$L__BB0_23;
$L__BB0_18:
	setp.eq.s16 	%p9, %rs18, 71;
	@%p9 bra 	$L__BB0_21;
	setp.ne.s16 	%p10, %rs18, 84;
	@%p10 bra 	$L__BB0_22;
	mov.b32 	%r126, 1;
	bra.uni 	$L__BB0_23;
$L__BB0_21:
	mov.b32 	%r126, 3;
	bra.uni 	$L__BB0_23;
$L__BB0_22:
	cvt.u32.u16 	%r63, %rs18;
	cvt.s32.s8 	%r126, %r63;
$L__BB0_23:
	or.b32  	%r6, %r126, %r125;
	ld.global.u8 	%rs19, [%rd10+2];
	mov.b32 	%r127, 0;
	setp.gt.s16 	%p13, %rs19, 70;
	@%p13 bra 	$L__BB0_27;
	setp.eq.s16 	%p16, %rs19, 65;
	@%p16 bra 	$L__BB0_32;
	setp.eq.s16 	%p17, %rs19, 67;
	@%p17 bra 	$L__BB0_26;
	bra.uni 	$L__BB0_31;
$L__BB0_26:
	mov.b32 	%r127, 8;
	bra.uni 	$L__BB0_32;
$L__BB0_27:
	setp.eq.s16 	%p14, %rs19, 71;
	@%p14 bra 	$L__BB0_30;
	setp.ne.s16 	%p15, %rs19, 84;
	@%p15 bra 	$L__BB0_31;
	mov.b32 	%r127, 4;
	bra.uni 	$L__BB0_32;
$L__BB0_30:
	mov.b32 	%r127, 12;
	bra.uni 	$L__BB0_32;
$L__BB0_31:
	cvt.s16.s8 	%rs20, %rs19;
	mul.wide.s16 	%r127, %rs20, 4;
$L__BB0_32:
	shl.b32 	%r69, %r6, 4;
	or.b32  	%r9, %r69, %r127;
	ld.global.u8 	%rs21, [%rd10+3];
	mov.b32 	%r128, 0;
	setp.gt.s16 	%p18, %rs21, 70;
	@%p18 bra 	$L__BB0_36;
	setp.eq.s16 	%p21, %rs21, 65;
	@%p21 bra 	$L__BB0_41;
	setp.eq.s16 	%p22, %rs21, 67;
	@%p22 bra 	$L__BB0_35;
	bra.uni 	$L__BB0_40;
$L__BB0_35:
	mov.b32 	%r128, 2;
	bra.uni 	$L__BB0_41;
$L__BB0_36:
	setp.eq.s16 	%p19, %rs21, 71;
	@%p19 bra 	$L__BB0_39;
	setp.ne.s16 	%p20, %rs21, 84;
	@%p20 bra 	$L__BB0_40;
	mov.b32 	%r128, 1;
	bra.uni 	$L__BB0_41;
$L__BB0_39:
	mov.b32 	%r128, 3;
	bra.uni 	$L__BB0_41;
$L__BB0_40:
	cvt.u32.u16 	%r73, %rs21;
	cvt.s32.s8 	%r128, %r73;
$L__BB0_41:
	or.b32  	%r12, %r128, %r9;
	ld.global.u8 	%rs22, [%rd10+4];
	mov.b32 	%r129, 0;
	setp.gt.s16 	%p23, %rs22, 70;
	@%p23 bra 	$L__BB0_45;
	setp.eq.s16 	%p26, %rs22, 65;
	@%p26 bra 	$L__BB0_50;
	setp.eq.s16 	%p27, %rs22, 67;
	@%p27 bra 	$L__BB0_44;
	bra.uni 	$L__BB0_49;
$L__BB0_44:
	mov.b32 	%r129, 8;
	bra.uni 	$L__BB0_50;
$L__BB0_45:
	setp.eq.s16 	%p24, %rs22, 71;
	@%p24 bra 	$L__BB0_48;
	setp.ne.s16 	%p25, %rs22, 84;
	@%p25 bra 	$L__BB0_49;
	mov.b32 	%r129, 4;
	bra.uni 	$L__BB0_50;
$L__BB0_48:
	mov.b32 	%r129, 12;
	bra.uni 	$L__BB0_50;
$L__BB0_49:
	cvt.s16.s8 	%rs23, %rs22;
	mul.wide.s16 	%r129, %rs23, 4;
$L__BB0_50:
	shl.b32 	%r79, %r12, 4;
	or.b32  	%r15, %r79, %r129;
	ld.global.u8 	%rs24, [%rd10+5];
	mov.b32 	%r130, 0;
	setp.gt.s16 	%p28, %rs24, 70;
	@%p28 bra 	$L__BB0_54;
	setp.eq.s16 	%p31, %rs24, 65;
	@%p31 bra 	$L__BB0_59;
	setp.eq.s16 	%p32, %rs24, 67;
	@%p32 bra 	$L__BB0_53;
	bra.uni 	$L__BB0_58;
$L__BB0_53:
	mov.b32 	%r130, 2;
	bra.uni 	$L__BB0_59;
$L__BB0_54:
	setp.eq.s16 	%p29, %rs24, 71;
	@%p29 bra 	$L__BB0_57;
	setp.ne.s16 	%p30, %rs24, 84;
	@%p30 bra 	$L__BB0_58;
	mov.b32 	%r130, 1;
	bra.uni 	$L__BB0_59;
$L__BB0_57:
	mov.b32 	%r130, 3;
	bra.uni 	$L__BB0_59;
$L__BB0_58:
	cvt.u32.u16 	%r83, %rs24;
	cvt.s32.s8 	%r130, %r83;
$L__BB0_59:
	or.b32  	%r18, %r130, %r15;
	ld.global.u8 	%rs25, [%rd10+6];
	mov.b32 	%r131, 0;
	setp.gt.s16 	%p33, %rs25, 70;
	@%p33 bra 	$L__BB0_63;
	setp.eq.s16 	%p36, %rs25, 65;
	@%p36 bra 	$L__BB0_68;
	setp.eq.s16 	%p37, %rs25, 67;
	@%p37 bra 	$L__BB0_62;
	bra.uni 	$L__BB0_67;
$L__BB0_62:
	mov.b32 	%r131, 8;
	bra.uni 	$L__BB0_68;
$L__BB0_63:
	setp.eq.s16 	%p34, %rs25, 71;
	@%p34 bra 	$L__BB0_66;
	setp.ne.s16 	%p35, %rs25, 84;
	@%p35 bra 	$L__BB0_67;
	mov.b32 	%r131, 4;
	bra.uni 	$L__BB0_68;
$L__BB0_66:
	mov.b32 	%r131, 12;
	bra.uni 	$L__BB0_68;
$L__BB0_67:
	cvt.s16.s8 	%rs26, %rs25;
	mul.wide.s16 	%r131, %rs26, 4;
$L__BB0_68:
	shl.b32 	%r89, %r18, 4;
	or.b32  	%r21, %r89, %r131;
	ld.global.u8 	%rs27, [%rd10+7];
	mov.b32 	%r132, 0;
	setp.gt.s16 	%p38, %rs27, 70;
	@%p38 bra 	$L__BB0_72;
	setp.eq.s16 	%p41, %rs27, 65;
	@%p41 bra 	$L__BB0_77;
	setp.eq.s16 	%p42, %rs27, 67;
	@%p42 bra 	$L__BB0_71;
	bra.uni 	$L__BB0_76;
$L__BB0_71:
	mov.b32 	%r132, 2;
	bra.uni 	$L__BB0_77;
$L__BB0_72:
	setp.eq.s16 	%p39, %rs27, 71;
	@%p39 bra 	$L__BB0_75;
	setp.ne.s16 	%p40, %rs27, 84;
	@%p40 bra 	$L__BB0_76;
	mov.b32 	%r132, 1;
	bra.uni 	$L__BB0_77;
$L__BB0_75:
	mov.b32 	%r132, 3;
	bra.uni 	$L__BB0_77;
$L__BB0_76:
	cvt.u32.u16 	%r93, %rs27;
	cvt.s32.s8 	%r132, %r93;
$L__BB0_77:
	or.b32  	%r24, %r132, %r21;
	ld.global.u8 	%rs28, [%rd10+8];
	mov.b32 	%r133, 0;
	setp.gt.s16 	%p43, %rs28, 70;
	@%p43 bra 	$L__BB0_81;
	setp.eq.s16 	%p46, %rs28, 65;
	@%p46 bra 	$L__BB0_86;
	setp.eq.s16 	%p47, %rs28, 67;
	@%p47 bra 	$L__BB0_80;
	bra.uni 	$L__BB0_85;
$L__BB0_80:
	mov.b32 	%r133, 8;
	bra.uni 	$L__BB0_86;
$L__BB0_81:
	setp.eq.s16 	%p44, %rs28, 71;
	@%p44 bra 	$L__BB0_84;
	setp.ne.s16 	%p45, %rs28, 84;
	@%p45 bra 	$L__BB0_85;
	mov.b32 	%r133, 4;
	bra.uni 	$L__BB0_86;
$L__BB0_84:
	mov.b32 	%r133, 12;
	bra.uni 	$L__BB0_86;
$L__BB0_85:
	cvt.s16.s8 	%rs29, %rs28;
	mul.wide.s16 	%r133, %rs29, 4;
$L__BB0_86:
	shl.b32 	%r99, %r24, 4;
	or.b32  	%r27, %r99, %r133;
	ld.global.u8 	%rs30, [%rd10+9];
	mov.b32 	%r134, 0;
	setp.gt.s16 	%p48, %rs30, 70;
	@%p48 bra 	$L__BB0_90;
	setp.eq.s16 	%p51, %rs30, 65;
	@%p51 bra 	$L__BB0_95;
	setp.eq.s16 	%p52, %rs30, 67;
	@%p52 bra 	$L__BB0_89;
	bra.uni 	$L__BB0_94;
$L__BB0_89:
	mov.b32 	%r134, 2;
	bra.uni 	$L__BB0_95;
$L__BB0_90:
	setp.eq.s16 	%p49, %rs30, 71;
	@%p49 bra 	$L__BB0_93;
	setp.ne.s16 	%p50, %rs30, 84;
	@%p50 bra 	$L__BB0_94;
	mov.b32 	%r134, 1;
	bra.uni 	$L__BB0_95;
$L__BB0_93:
	mov.b32 	%r134, 3;
	bra.uni 	$L__BB0_95;
$L__BB0_94:
	cvt.u32.u16 	%r103, %rs30;
	cvt.s32.s8 	%r134, %r103;
$L__BB0_95:
	or.b32  	%r30, %r134, %r27;
	ld.global.u8 	%rs31, [%rd10+10];
	mov.b32 	%r135, 0;
	setp.gt.s16 	%p53, %rs31, 70;
	@%p53 bra 	$L__BB0_99;
	setp.eq.s16 	%p56, %rs31, 65;
	@%p56 bra 	$L__BB0_104;
	setp.eq.s16 	%p57, %rs31, 67;
	@%p57 bra 	$L__BB0_98;
	bra.uni 	$L__BB0_103;
$L__BB0_98:
	mov.b32 	%r135, 8;
	bra.uni 	$L__BB0_104;
$L__BB0_99:
	setp.eq.s16 	%p54, %rs31, 71;
	@%p54 bra 	$L__BB0_102;
	setp.ne.s16 	%p55, %rs31, 84;
	@%p55 bra 	$L__BB0_103;
	mov.b32 	%r135, 4;
	bra.uni 	$L__BB0_104;
$L__BB0_102:
	mov.b32 	%r135, 12;
	bra.uni 	$L__BB0_104;
$L__BB0_103:
	cvt.s16.s8 	%rs32, %rs31;
	mul.wide.s16 	%r135, %rs32, 4;
$L__BB0_104:
	shl.b32 	%r109, %r30, 4;
	or.b32  	%r33, %r109, %r135;
	ld.global.u8 	%rs33, [%rd10+11];
	mov.b32 	%r136, 0;
	setp.gt.s16 	%p58, %rs33, 70;
	@%p58 bra 	$L__BB0_108;
	setp.eq.s16 	%p61, %rs33, 65;
	@%p61 bra 	$L__BB0_113;
	setp.eq.s16 	%p62, %rs33, 67;
	@%p62 bra 	$L__BB0_107;
	bra.uni 	$L__BB0_112;
$L__BB0_107:
	mov.b32 	%r136, 2;
	bra.uni 	$L__BB0_113;
$L__BB0_108:
	setp.eq.s16 	%p59, %rs33, 71;
	@%p59 bra 	$L__BB0_111;
	setp.ne.s16 	%p60, %rs33, 84;
	@%p60 bra 	$L__BB0_112;
	mov.b32 	%r136, 1;
	bra.uni 	$L__BB0_113;
$L__BB0_111:
	mov.b32 	%r136, 3;
	bra.uni 	$L__BB0_113;
$L__BB0_112:
	cvt.u32.u16 	%r113, %rs33;
	cvt.s32.s8 	%r136, %r113;
$L__BB0_113:
	or.b32  	%r137, %r136, %r33;
	setp.ne.s32 	%p63, %r137, %r41;
	@%p63 bra 	$L__BB0_115;
	st.local.u32 	[%rd2], %r1;
	st.local.u64 	[%rd2+8], %rd34;
	mov.u64 	%rd26, $str;
	cvta.global.u64 	%rd27, %rd26;
	{ // callseq 0, 0
	.param .b64 param0;
	st.param.b64 	[param0], %rd27;
	.param .b64 param1;
	st.param.b64 	[param1], %rd20;
	.param .b32 retval0;
	call.uni (retval0), 
	vprintf, 
	(
	param0, 
	param1
	);
	ld.param.b32 	%r114, [retval0];
	} // callseq 0
$L__BB0_115:
	setp.ge.s64 	%p64, %rd34, %rd9;
	@%p64 bra 	$L__BB0_131;
$L__BB0_116:
	mov.u64 	%rd13, %rd34;
	add.s64 	%rd34, %rd13, 1;
	add.s64 	%rd15, %rd1, %rd13;
	ld.global.u8 	%rs36, [%rd15+1];
	setp.eq.s16 	%p65, %rs36, 78;
	@%p65 bra 	$L__BB0_116;
	setp.ne.s16 	%p66, %rs36, 10;
	@%p66 bra 	$L__BB0_119;
	add.s64 	%rd34, %rd13, 2;
	ld.global.u8 	%rs36, [%rd15+2];
$L__BB0_119:
	mov.b32 	%r138, 0;
	setp.gt.s16 	%p67, %rs36, 70;
	@%p67 bra 	$L__BB0_123;
	setp.eq.s16 	%p70, %rs36, 65;
	@%p70 bra 	$L__BB0_128;
	setp.eq.s16 	%p71, %rs36, 67;
	@%p71 bra 	$L__BB0_122;
	bra.uni 	$L__BB0_127;
$L__BB0_122:
	mov.b32 	%r138, 2;
	bra.uni 	$L__BB0_128;
$L__BB0_123:
	setp.eq.s16 	%p68, %rs36, 71;
	@%p68 bra 	$L__BB0_126;
	setp.ne.s16 	%p69, %rs36, 84;
	@%p69 bra 	$L__BB0_127;
	mov.b32 	%r138, 1;
	bra.uni 	$L__BB0_128;
$L__BB0_126:
	mov.b32 	%r138, 3;
	bra.uni 	$L__BB0_128;
$L__BB0_127:
	cvt.u32.u16 	%r120, %rs36;
	cvt.s32.s8 	%r138, %r120;
$L__BB0_128:
	shl.b32 	%r121, %r137, 2;
	or.b32  	%r122, %r138, %r121;
	and.b32  	%r137, %r122, %r42;
	setp.ne.s32 	%p72, %r137, %r41;
	@%p72 bra 	$L__BB0_130;
	st.local.u32 	[%rd2], %r1;
	st.local.u64 	[%rd2+8], %rd34;
	mov.u64 	%rd29, $str;
	cvta.global.u64 	%rd30, %rd29;
	{ // callseq 1, 0
	.param .b64 param0;
	st.param.b64 	[param0], %rd30;
	.param .b64 param1;
	st.param.b64 	[param1], %rd20;
	.param .b32 retval0;
	call.uni (retval0), 
	vprintf, 
	(
	param0, 
	param1
	);
	ld.param.b32 	%r123, [retval0];
	} // callseq 1
$L__BB0_130:
	setp.lt.s64 	%p73, %rd34, %rd9;
	@%p73 bra 	$L__BB0_116;
$L__BB0_131:
	ret;

}


// ===== COMPILED SASS (sm_100) =====

	.target	sm_100

	.elftype	@"ET_EXEC"


//--------------------- .note.nv.tkinfo           --------------------------
	.section	.note.nv.tkinfo,"",@"SHT_NOTE"
	.sectionflags	@"SHF_NOTE_NV_TKINFO"
	.tkinfo
        /*0018*/ 	.word	0x00000002
        /*0030*/ 	.string	""
        /*0030*/ 	.string	"ptxas"
        /*0030*/ 	.string	"Cuda compilation tools, release 13.0, V13.0.88"
        /*0030*/ 	.string	"Build cuda_13.0.r13.0/compiler.36424714_0"
        /*0030*/ 	.string	"-arch sm_100 -m 64 "



//--------------------- .note.nv.cuinfo           --------------------------
	.section	.note.nv.cuinfo,"",@"SHT_NOTE"
	.sectionflags	@"SHF_NOTE_NV_CUINFO"
        /*0018*/ 	.short	0x0002
        /*001a*/ 	.short	0x0064
        /*001c*/ 	.short	0x0082
	.zero		2


//--------------------- .nv.info                  --------------------------
	.section	.nv.info,"",@"SHT_CUDA_INFO"
	.align	4


	//----- nvinfo : EIATTR_REGCOUNT
	.align		4
        /*0000*/ 	.byte	0x04, 0x2f
        /*0002*/ 	.short	(.L_2 - .L_1)
	.align		4
.L_1:
        /*0004*/ 	.word	index@(_Z14researchThreadPclii)
        /*0008*/ 	.word	0x0000001d


	//----- nvinfo : EIATTR_FRAME_SIZE
	.align		4
.L_2:
        /*000c*/ 	.byte	0x04, 0x11
        /*000e*/ 	.short	(.L_4 - .L_3)
	.align		4
.L_3:
        /*0010*/ 	.word	index@($__internal_0_$__cuda_sm20_div_s64)
        /*0014*/ 	.word	0x00000010


	//----- nvinfo : EIATTR_FRAME_SIZE
	.align		4
.L_4:
        /*0018*/ 	.byte	0x04, 0x11
        /*001a*/ 	.short	(.L_6 - .L_5)
	.align		4
.L_5:
        /*001c*/ 	.word	index@(_Z14researchThreadPclii)
        /*0020*/ 	.word	0x00000010


	//----- nvinfo : EIATTR_MIN_STACK_SIZE
	.align		4
.L_6:
        /*0024*/ 	.byte	0x04, 0x12
        /*0026*/ 	.short	(.L_8 - .L_7)
	.align		4
.L_7:
        /*0028*/ 	.word	index@(_Z14researchThreadPclii)
        /*002c*/ 	.word	0x00000010
.L_8:


//--------------------- .nv.compat                --------------------------
	.section	.nv.compat,"",@"SHT_CUDA_COMPAT_INFO"
	.align	4
        /*0000*/ 	.byte	0x02, 0x09, 0x00, 0x00, 0x02, 0x02, 0x01, 0x00, 0x02, 0x05, 0x05, 0x00, 0x03, 0x07, 0x01, 0x01
        /*0010*/ 	.byte	0x02, 0x03, 0x00, 0x00, 0x02, 0x06, 0x01, 0x00, 0x04, 0x0b, 0x08, 0x00, 0x09, 0x00, 0x00, 0x00
        /*0020*/ 	.byte	0x00, 0x00, 0x00, 0x00


//--------------------- .nv.info._Z14researchThreadPclii --------------------------
	.section	.nv.info._Z14researchThreadPclii,"",@"SHT_CUDA_INFO"
	.sectionflags	@""
	.align	4


	//----- nvinfo : EIATTR_CUDA_API_VERSION
	.align		4
        /*0000*/ 	.byte	0x04, 0x37
        /*0002*/ 	.short	(.L_10 - .L_9)
.L_9:
        /*0004*/ 	.word	0x00000082


	//----- nvinfo : EIATTR_KPARAM_INFO
	.align		4
.L_10:
        /*0008*/ 	.byte	0x04, 0x17
        /*000a*/ 	.short	(.L_12 - .L_11)
.L_11:
        /*000c*/ 	.word	0x00000000
        /*0010*/ 	.short	0x0003
        /*0012*/ 	.short	0x0014
        /*0014*/ 	.byte	0x00, 0xf0, 0x11, 0x00


	//----- nvinfo : EIATTR_KPARAM_INFO
	.align		4
.L_12:
        /*0018*/ 	.byte	0x04, 0x17
        /*001a*/ 	.short	(.L_14 - .L_13)
.L_13:
        /*001c*/ 	.word	0x00000000
        /*0020*/ 	.short	0x0002
        /*0022*/ 	.short	0x0010
        /*0024*/ 	.byte	0x00, 0xf0, 0x11, 0x00


	//----- nvinfo : EIATTR_KPARAM_INFO
	.align		4
.L_14:
        /*0028*/ 	.byte	0x04, 0x17
        /*002a*/ 	.short	(.L_16 - .L_15)
.L_15:
        /*002c*/ 	.word	0x00000000
        /*0030*/ 	.short	0x0001
        /*0032*/ 	.short	0x0008
        /*0034*/ 	.byte	0x00, 0xf0, 0x21, 0x00


	//----- nvinfo : EIATTR_KPARAM_INFO
	.align		4
.L_16:
        /*0038*/ 	.byte	0x04, 0x17
        /*003a*/ 	.short	(.L_18 - .L_17)
.L_17:
        /*003c*/ 	.word	0x00000000
        /*0040*/ 	.short	0x0000
        /*0042*/ 	.short	0x0000
        /*0044*/ 	.byte	0x00, 0xf5, 0x21, 0x00


	//----- nvinfo : EIATTR_SPARSE_MMA_MASK
	.align		4
.L_18:
        /*0048*/ 	.byte	0x03, 0x50
        /*004a*/ 	.short	0x0000


	//----- nvinfo : EIATTR_MAXREG_COUNT
	.align		4
        /*004c*/ 	.byte	0x03, 0x1b
        /*004e*/ 	.short	0x00ff


	//----- nvinfo : EIATTR_EXTERNS
	.align		4
        /*0050*/ 	.byte	0x04, 0x0f
        /*0052*/ 	.short	(.L_20 - .L_19)


	//   ....[0]....
	.align		4
.L_19:
        /*0054*/ 	.word	index@(vprintf)


	//----- nvinfo : EIATTR_MERCURY_ISA_VERSION
	.align		4
.L_20:
        /*0058*/ 	.byte	0x03, 0x5f
        /*005a*/ 	.short	0x0101


	//----- nvinfo : EIATTR_VRC_CTA_INIT_COUNT
	.align		4
        /*005c*/ 	.byte	0x02, 0x4a
	.zero		1
	.zero		1


	//----- nvinfo : EIATTR_SYSCALL_OFFSETS
	.align		4
        /*0060*/ 	.byte	0x04, 0x46
        /*0062*/ 	.short	(.L_22 - .L_21)


	//   ....[0]....
.L_21:
        /*0064*/ 	.word	0x00001540


	//   ....[1]....
        /*0068*/ 	.word	0x00001920


	//----- nvinfo : EIATTR_EXIT_INSTR_OFFSETS
	.align		4
.L_22:
        /*006c*/ 	.byte	0x04, 0x1c
        /*006e*/ 	.short	(.L_24 - .L_23)


	//   ....[0]....
.L_23:
        /*0070*/ 	.word	0x00001580


	//   ....[1]....
        /*0074*/ 	.word	0x00001970


	//----- nvinfo : EIATTR_CRS_STACK_SIZE
	.align		4
.L_24:
        /*0078*/ 	.byte	0x04, 0x1e
        /*007a*/ 	.short	(.L_26 - .L_25)
.L_25:
        /*007c*/ 	.word	0x00000000


	//----- nvinfo : EIATTR_CBANK_PARAM_SIZE
	.align		4
.L_26:
        /*0080*/ 	.byte	0x03, 0x19
        /*0082*/ 	.short	0x0018


	//----- nvinfo : EIATTR_PARAM_CBANK
	.align		4
        /*0084*/ 	.byte	0x04, 0x0a
        /*0086*/ 	.short	(.L_28 - .L_27)
	.align		4
.L_27:
        /*0088*/ 	.word	index@(.nv.constant0._Z14researchThreadPclii)
        /*008c*/ 	.short	0x0380
        /*008e*/ 	.short	0x0018


	//----- nvinfo : EIATTR_SW_WAR
	.align		4
.L_28:
        /*0090*/ 	.byte	0x04, 0x36
        /*0092*/ 	.short	(.L_30 - .L_29)
.L_29:
        /*0094*/ 	.word	0x00000008
.L_30:


//--------------------- .nv.callgraph             --------------------------
	.section	.nv.callgraph,"",@"SHT_CUDA_CALLGRAPH"
	.align	4
	.sectionentsize	8
	.align		4
        /*0000*/ 	.word	0x00000000
	.align		4
        /*0004*/ 	.word	0xffffffff
	.align		4
        /*0008*/ 	.word	index@(_Z14researchThreadPclii)
	.align		4
        /*000c*/ 	.word	index@(vprintf)
	.align		4
        /*0010*/ 	.word	0x00000000
	.align		4
        /*0014*/ 	.word	0xfffffffe
	.align		4
        /*0018*/ 	.word	0x00000000
	.align		4
        /*001c*/ 	.word	0xfffffffd
	.align		4
        /*0020*/ 	.word	0x00000000
	.align		4
        /*0024*/ 	.word	0xfffffffc


//--------------------- .nv.constant4             --------------------------
	.section	.nv.constant4,"a",@progbits
	.align	8
	.align		8
.nv.constant4:
        /*0000*/ 	.dword	vprintf
	.align		8
        /*0008*/ 	.dword	$str


//--------------------- .text._Z14researchThreadPclii --------------------------
	.section	.text._Z14researchThreadPclii,"ax",@progbits
	.align	128
        .global         _Z14researchThreadPclii
        .type           _Z14researchThreadPclii,@function
        .size           _Z14researchThreadPclii,(.L_x_77 - _Z14researchThreadPclii)
        .other          _Z14researchThreadPclii,@"STO_CUDA_ENTRY STV_DEFAULT"
_Z14researchThreadPclii:
.text._Z14researchThreadPclii:
[----:B------:R-:W0:Y:S01]  /*0000*/  LDC R1, c[0x0][0x37c] ;  /* 0x0000df00ff017b82 */ /* 0x000e220000000800 */
[----:B------:R-:W1:Y:S07]  /*0010*/  LDCU UR5, c[0x0][0x2fc] ;  /* 0x00005f80ff0577ac */ /* 0x000e6e0008000800 */
[----:B------:R-:W2:Y:S01]  /*0020*/  LDC R22, c[0x0][0x360] ;  /* 0x0000d800ff167b82 */ /* 0x000ea20000000800 */
[----:B------:R-:W3:Y:S01]  /*0030*/  S2R R3, SR_TID.X ;  /* 0x0000000000037919 */ /* 0x000ee20000002100 */
[----:B0-----:R-:W-:Y:S01]  /*0040*/  VIADD R1, R1, 0xfffffff0 ;  /* 0xfffffff001017836 */ /* 0x001fe20000000000 */
[----:B------:R-:W2:Y:S01]  /*0050*/  LDCU UR4, c[0x0][0x364] ;  /* 0x00006c80ff0477ac */ /* 0x000ea20008000800 */
[----:B------:R-:W0:Y:S04]  /*0060*/  LDCU UR7, c[0x0][0x370] ;  /* 0x00006e00ff0777ac */ /* 0x000e280008000800 */
[----:B------:R-:W3:Y:S01]  /*0070*/  S2UR UR6, SR_CTAID.X ;  /* 0x00000000000679c3 */ /* 0x000ee20000002500 */
[----:B------:R-:W4:Y:S01]  /*0080*/  LDCU UR8, c[0x0][0x374] ;  /* 0x00006e80ff0877ac */ /* 0x000f220008000800 */
[----:B------:R-:W5:Y:S01]  /*0090*/  LDCU UR9, c[0x0][0x38c] ;  /* 0x00007180ff0977ac */ /* 0x000f620008000800 */
[----:B--2---:R-:W-:Y:S01]  /*00a0*/  IMAD R0, R22, UR4, RZ ;  /* 0x0000000416007c24 */ /* 0x004fe2000f8e02ff */
[----:B------:R-:W2:Y:S03]  /*00b0*/  LDCU UR4, c[0x0][0x2f8] ;  /* 0x00005f00ff0477ac */ /* 0x000ea60008000800 */
[----:B0-----:R-:W-:-:S04]  /*00c0*/  IMAD R0, R0, UR7, RZ ;  /* 0x0000000700007c24 */ /* 0x001fc8000f8e02ff */
[----:B----4-:R-:W-:Y:S02]  /*00d0*/  IMAD R7, R0, UR8, RZ ;  /* 0x0000000800077c24 */ /* 0x010fe4000f8e02ff */
[----:B---3--:R-:W-:-:S03]  /*00e0*/  IMAD R22, R22, UR6, R3 ;  /* 0x0000000616167c24 */ /* 0x008fc6000f8e0203 */
[----:B------:R-:W-:-:S04]  /*00f0*/  SHF.R.S32.HI R6, RZ, 0x1f, R7 ;  /* 0x0000001fff067819 */ /* 0x000fc80000011407 */
[----:B-----5:R-:W-:Y:S02]  /*0100*/  LOP3.LUT R0, R6, UR9, RZ, 0xfc, !PT ;  /* 0x0000000906007c12 */ /* 0x020fe4000f8efcff */
[----:B--2---:R-:W-:Y:S02]  /*0110*/  IADD3 R19, P1, PT, R1, UR4, RZ ;  /* 0x0000000401137c10 */ /* 0x004fe4000ff3e0ff */
[----:B------:R-:W-:-:S03]  /*0120*/  ISETP.NE.U32.AND P0, PT, R0, RZ, PT ;  /* 0x000000ff0000720c */ /* 0x000fc60003f05070 */
[----:B-1----:R-:W-:-:S10]  /*0130*/  IMAD.X R18, RZ, RZ, UR5, P1 ;  /* 0x00000005ff127e24 */ /* 0x002fd400088e06ff */
[----:B------:R-:W-:Y:S05]  /*0140*/  @P0 BRA `(.L_x_0) ;  /* 0x0000000000540947 */ /* 0x000fea0003800000 */
[----:B------:R-:W0:Y:S01]  /*0150*/  I2F.U32.RP R0, R7 ;  /* 0x0000000700007306 */ /* 0x000e220000209000 */
[----:B------:R-:W1:Y:S01]  /*0160*/  LDCU UR4, c[0x0][0x388] ;  /* 0x00007100ff0477ac */ /* 0x000e620008000800 */
[----:B------:R-:W-:Y:S01]  /*0170*/  IMAD.MOV R5, RZ, RZ, -R7 ;  /* 0x000000ffff057224 */ /* 0x000fe200078e0a07 */
[----:B------:R-:W-:Y:S01]  /*0180*/  ISETP.NE.U32.AND P2, PT, R7, RZ, PT ;  /* 0x000000ff0700720c */ /* 0x000fe20003f45070 */
[----:B------:R-:W-:-:S04]  /*0190*/  IMAD.MOV.U32 R17, RZ, RZ, RZ ;  /* 0x000000ffff117224 */ /* 0x000fc800078e00ff */
[----:B0-----:R-:W0:Y:S02]  /*01a0*/  MUFU.RCP R0, R0 ;  /* 0x0000000000007308 */ /* 0x001e240000001000 */
[----:B0-----:R-:W-:-:S06]  /*01b0*/  VIADD R2, R0, 0xffffffe ;  /* 0x0ffffffe00027836 */ /* 0x001fcc0000000000 */
[----:B------:R0:W2:Y:S02]  /*01c0*/  F2I.FTZ.U32.TRUNC.NTZ R3, R2 ;  /* 0x0000000200037305 */ /* 0x0000a4000021f000 */
[----:B0-----:R-:W-:Y:S02]  /*01d0*/  IMAD.MOV.U32 R2, RZ, RZ, RZ ;  /* 0x000000ffff027224 */ /* 0x001fe400078e00ff */
[----:B--2---:R-:W-:-:S04]  /*01e0*/  IMAD R5, R5, R3, RZ ;  /* 0x0000000305057224 */ /* 0x004fc800078e02ff */
[----:B------:R-:W-:-:S06]  /*01f0*/  IMAD.HI.U32 R3, R3, R5, R2 ;  /* 0x0000000503037227 */ /* 0x000fcc00078e0002 */
[----:B-1----:R-:W-:-:S04]  /*0200*/  IMAD.HI.U32 R16, R3, UR4, RZ ;  /* 0x0000000403107c27 */ /* 0x002fc8000f8e00ff */
[----:B------:R-:W-:-:S04]  /*0210*/  IMAD.MOV R4, RZ, RZ, -R16 ;  /* 0x000000ffff047224 */ /* 0x000fc800078e0a10 */
[----:B------:R-:W-:-:S05]  /*0220*/  IMAD R0, R7, R4, UR4 ;  /* 0x0000000407007e24 */ /* 0x000fca000f8e0204 */
[----:B------:R-:W-:-:S13]  /*0230*/  ISETP.GE.U32.AND P0, PT, R0, R7, PT ;  /* 0x000000070000720c */ /* 0x000fda0003f06070 */
[----:B------:R-:W-:Y:S02]  /*0240*/  @P0 IMAD.IADD R0, R0, 0x1, -R7 ;  /* 0x0000000100000824 */ /* 0x000fe400078e0a07 */
[----:B------:R-:W-:-:S03]  /*0250*/  @P0 VIADD R16, R16, 0x1 ;  /* 0x0000000110100836 */ /* 0x000fc60000000000 */
[----:B------:R-:W-:-:S13]  /*0260*/  ISETP.GE.U32.AND P1, PT, R0, R7, PT ;  /* 0x000000070000720c */ /* 0x000fda0003f26070 */
[----:B------:R-:W-:Y:S01]  /*0270*/  @P1 VIADD R16, R16, 0x1 ;  /* 0x0000000110101836 */ /* 0x000fe20000000000 */
[----:B------:R-:W-:Y:S01]  /*0280*/  @!P2 LOP3.LUT R16, RZ, R7, RZ, 0x33, !PT ;  /* 0x00000007ff10a212 */ /* 0x000fe200078e33ff */
[----:B------:R-:W-:Y:S06]  /*0290*/  BRA `(.L_x_1) ;  /* 0x0000000000087947 */ /* 0x000fec0003800000 */
.L_x_0:
[----:B------:R-:W-:-:S07]  /*02a0*/  MOV R0, 0x2c0 ;  /* 0x000002c000007802 */ /* 0x000fce0000000f00 */
[----:B------:R-:W-:Y:S05]  /*02b0*/  CALL.REL.NOINC `($__internal_0_$__cuda_sm20_div_s64) ;  /* 0x0000001400b07944 */ /* 0x000fea0003c00000 */
.L_x_1:
[----:B------:R-:W-:Y:S01]  /*02c0*/  ISETP.NE.AND P0, PT, R22, RZ, PT ;  /* 0x000000ff1600720c */ /* 0x000fe20003f05270 */
[----:B------:R-:W0:Y:S01]  /*02d0*/  LDCU.64 UR4, c[0x0][0x380] ;  /* 0x00007000ff0477ac */ /* 0x000e220008000a00 */
[----:B------:R-:W-:Y:S01]  /*02e0*/  SHF.R.S32.HI R5, RZ, 0x1f, R22 ;  /* 0x0000001fff057819 */ /* 0x000fe20000011416 */
[----:B------:R-:W-:Y:S01]  /*02f0*/  IMAD R0, R17, R22, RZ ;  /* 0x0000001611007224 */ /* 0x000fe200078e02ff */
[----:B------:R-:W-:Y:S01]  /*0300*/  CS2R R24, SRZ ;  /* 0x0000000000187805 */ /* 0x000fe2000001ff00 */
[----:B------:R-:W1:Y:S02]  /*0310*/  LDCU.64 UR36, c[0x0][0x358] ;  /* 0x00006b00ff2477ac */ /* 0x000e640008000a00 */
[----:B------:R-:W-:-:S06]  /*0320*/  IMAD R5, R5, R16, R0 ;  /* 0x0000001005057224 */ /* 0x000fcc00078e0200 */
[----:B------:R-:W-:Y:S02]  /*0330*/  @P0 IMAD.MOV.U32 R2, RZ, RZ, -0xb ;  /* 0xfffffff5ff020424 */ /* 0x000fe400078e00ff */
[----:B------:R-:W-:Y:S02]  /*0340*/  @P0 IMAD.MOV.U32 R3, RZ, RZ, -0x1 ;  /* 0xffffffffff030424 */ /* 0x000fe400078e00ff */
[----:B------:R-:W-:-:S04]  /*0350*/  @P0 IMAD.WIDE.U32 R2, R22, R16, R2 ;  /* 0x0000001016020225 */ /* 0x000fc800078e0002 */
[----:B------:R-:W-:Y:S02]  /*0360*/  @P0 IMAD.MOV.U32 R24, RZ, RZ, R2 ;  /* 0x000000ffff180224 */ /* 0x000fe400078e0002 */
[----:B------:R-:W-:-:S03]  /*0370*/  @P0 IMAD.IADD R25, R3, 0x1, R5 ;  /* 0x0000000103190824 */ /* 0x000fc600078e0205 */
[----:B0-----:R-:W-:-:S04]  /*0380*/  IADD3 R2, P0, PT, R24, UR4, RZ ;  /* 0x0000000418027c10 */ /* 0x001fc8000ff1e0ff */
[----:B------:R-:W-:-:S05]  /*0390*/  IADD3.X R3, PT, PT, R25, UR5, RZ, P0, !PT ;  /* 0x0000000519037c10 */ /* 0x000fca00087fe4ff */
[----:B-1----:R-:W2:Y:S01]  /*03a0*/  LDG.E.U8 R4, desc[UR36][R2.64] ;  /* 0x0000002402047981 */ /* 0x002ea2000c1e1100 */
[----:B------:R-:W-:Y:S01]  /*03b0*/  IMAD.WIDE.U32 R16, R22, R16, R16 ;  /* 0x0000001016107225 */ /* 0x000fe200078e0010 */
[----:B------:R-:W-:Y:S03]  /*03c0*/  BSSY.RECONVERGENT B0, `(.L_x_2) ;  /* 0x0000014000007945 */ /* 0x000fe60003800200 */
[----:B------:R-:W-:Y:S01]  /*03d0*/  IMAD.IADD R26, R5, 0x1, R17 ;  /* 0x00000001051a7824 */ /* 0x000fe200078e0211 */
[----:B--2---:R-:W-:-:S13]  /*03e0*/  ISETP.GT.AND P0, PT, R4, 0x46, PT ;  /* 0x000000460400780c */ /* 0x004fda0003f04270 */
[----:B------:R-:W-:Y:S05]  /*03f0*/  @P0 BRA `(.L_x_3) ;  /* 0x00000000001c0947 */ /* 0x000fea0003800000 */
[----:B------:R-:W-:Y:S01]  /*0400*/  ISETP.NE.AND P0, PT, R4, 0x41, PT ;  /* 0x000000410400780c */ /* 0x000fe20003f05270 */
[----:B------:R-:W-:-:S12]  /*0410*/  IMAD.MOV.U32 R0, RZ, RZ, RZ ;  /* 0x000000ffff007224 */ /* 0x000fd800078e00ff */
[----:B------:R-:W-:Y:S05]  /*0420*/  @!P0 BRA `(.L_x_4) ;  /* 0x0000000000348947 */ /* 0x000fea0003800000 */
[----:B------:R-:W-:-:S13]  /*0430*/  ISETP.NE.AND P0, PT, R4, 0x43, PT ;  /* 0x000000430400780c */ /* 0x000fda0003f05270 */
[----:B------:R-:W-:Y:S05]  /*0440*/  @P0 BRA `(.L_x_5) ;  /* 0x00000000001c0947 */ /* 0x000fea0003800000 */
[----:B------:R-:W-:Y:S01]  /*0450*/  IMAD.MOV.U32 R0, RZ, RZ, 0x8 ;  /* 0x00000008ff007424 */ /* 0x000fe200078e00ff */
[----:B------:R-:W-:Y:S06]  /*0460*/  BRA `(.L_x_4) ;  /* 0x0000000000247947 */ /* 0x000fec0003800000 */
.L_x_3:
[----:B------:R-:W-:-:S13]  /*0470*/  ISETP.NE.AND P0, PT, R4, 0x47, PT ;  /* 0x000000470400780c */ /* 0x000fda0003f05270 */
[----:B------:R-:W-:Y:S05]  /*0480*/  @!P0 BRA `(.L_x_6) ;  /* 0x0000000000188947 */ /* 0x000fea0003800000 */
[----:B------:R-:W-:-:S13]  /*0490*/  ISETP.NE.AND P0, PT, R4, 0x54, PT ;  /* 0x000000540400780c */ /* 0x000fda0003f05270 */
[----:B------:R-:W-:Y:S01]  /*04a0*/  @!P0 IMAD.MOV.U32 R0, RZ, RZ, 0x4 ;  /* 0x00000004ff008424 */ /* 0x000fe200078e00ff */
[----:B------:R-:W-:Y:S06]  /*04b0*/  @!P0 BRA `(.L_x_4) ;  /* 0x0000000000108947 */ /* 0x000fec0003800000 */
.L_x_5:
[----:B------:R-:W-:-:S05]  /*04c0*/  PRMT R0, R4, 0x8880, RZ ;  /* 0x0000888004007816 */ /* 0x000fca00000000ff */
[----:B------:R-:W-:Y:S01]  /*04d0*/  IMAD.SHL.U32 R0, R0, 0x4, RZ ;  /* 0x0000000400007824 */ /* 0x000fe200078e00ff */
[----:B------:R-:W-:Y:S06]  /*04e0*/  BRA `(.L_x_4) ;  /* 0x0000000000047947 */ /* 0x000fec0003800000 */
.L_x_6:
[----:B------:R-:W-:-:S07]  /*04f0*/  IMAD.MOV.U32 R0, RZ, RZ, 0xc ;  /* 0x0000000cff007424 */ /* 0x000fce00078e00ff */
.L_x_4:
[----:B------:R-:W-:Y:S05]  /*0500*/  BSYNC.RECONVERGENT B0 ;  /* 0x0000000000007941 */ /* 0x000fea0003800200 */
.L_x_2:
[----:B------:R-:W2:Y:S01]  /*0510*/  LDG.E.U8 R4, desc[UR36][R2.64+0x1] ;  /* 0x0000012402047981 */ /* 0x000ea2000c1e1100 */
[----:B------:R-:W-:Y:S01]  /*0520*/  IADD3 R24, P1, PT, R24, 0xb, RZ ;  /* 0x0000000b18187810 */ /* 0x000fe20007f3e0ff */
[----:B------:R-:W-:Y:S04]  /*0530*/  BSSY.RECONVERGENT B0, `(.L_x_7) ;  /* 0x0000013000007945 */ /* 0x000fe80003800200 */
[----:B------:R-:W-:Y:S01]  /*0540*/  IMAD.X R25, RZ, RZ, R25, P1 ;  /* 0x000000ffff197224 */ /* 0x000fe200008e0619 */
        /* <DEDUP_REMOVED lines=9> */
.L_x_8:
[----:B------:R-:W-:-:S13]  /*05e0*/  ISETP.NE.AND P0, PT, R4, 0x47, PT ;  /* 0x000000470400780c */ /* 0x000fda0003f05270 */
[----:B------:R-:W-:Y:S05]  /*05f0*/  @!P0 BRA `(.L_x_11) ;  /* 0x0000000000148947 */ /* 0x000fea0003800000 */
[----:B------:R-:W-:-:S13]  /*0600*/  ISETP.NE.AND P0, PT, R4, 0x54, PT ;  /* 0x000000540400780c */ /* 0x000fda0003f05270 */
[----:B------:R-:W-:Y:S01]  /*0610*/  @!P0 IMAD.MOV.U32 R5, RZ, RZ, 0x1 ;  /* 0x00000001ff058424 */ /* 0x000fe200078e00ff */
[----:B------:R-:W-:Y:S06]  /*0620*/  @!P0 BRA `(.L_x_9) ;  /* 0x00000000000c8947 */ /* 0x000fec0003800000 */
.L_x_10:
[----:B------:R-:W-:Y:S01]  /*0630*/  PRMT R5, R4, 0x8880, RZ ;  /* 0x0000888004057816 */ /* 0x000fe200000000ff */
[----:B------:R-:W-:Y:S06]  /*0640*/  BRA `(.L_x_9) ;  /* 0x0000000000047947 */ /* 0x000fec0003800000 */
.L_x_11:
[----:B------:R-:W-:-:S07]  /*0650*/  IMAD.MOV.U32 R5, RZ, RZ, 0x3 ;  /* 0x00000003ff057424 */ /* 0x000fce00078e00ff */
.L_x_9:
[----:B------:R-:W-:Y:S05]  /*0660*/  BSYNC.RECONVERGENT B0 ;  /* 0x0000000000007941 */ /* 0x000fea0003800200 */
.L_x_7:
[----:B------:R-:W2:Y:S01]  /*0670*/  LDG.E.U8 R4, desc[UR36][R2.64+0x2] ;  /* 0x0000022402047981 */ /* 0x000ea2000c1e1100 */
[----:B------:R-:W-:Y:S01]  /*0680*/  BSSY.RECONVERGENT B0, `(.L_x_12) ;  /* 0x0000014000007945 */ /* 0x000fe20003800200 */
[----:B------:R-:W-:Y:S02]  /*0690*/  LOP3.LUT R5, R5, R0, RZ, 0xfc, !PT ;  /* 0x0000000005057212 */ /* 0x000fe400078efcff */
        /* <DEDUP_REMOVED lines=9> */
.L_x_13:
[----:B------:R-:W-:-:S13]  /*0730*/  ISETP.NE.AND P0, PT, R4, 0x47, PT ;  /* 0x000000470400780c */ /* 0x000fda0003f05270 */
[----:B------:R-:W-:Y:S05]  /*0740*/  @!P0 BRA `(.L_x_16) ;  /* 0x0000000000188947 */ /* 0x000fea0003800000 */
[----:B------:R-:W-:-:S13]  /*0750*/  ISETP.NE.AND P0, PT, R4, 0x54, PT ;  /* 0x000000540400780c */ /* 0x000fda0003f05270 */
[----:B------:R-:W-:Y:S01]  /*0760*/  @!P0 IMAD.MOV.U32 R0, RZ, RZ, 0x4 ;  /* 0x00000004ff008424 */ /* 0x000fe200078e00ff */
[----:B------:R-:W-:Y:S06]  /*0770*/  @!P0 BRA `(.L_x_14) ;  /* 0x0000000000108947 */ /* 0x000fec0003800000 */
.L_x_15:
[----:B------:R-:W-:-:S05]  /*0780*/  PRMT R0, R4, 0x8880, RZ ;  /* 0x0000888004007816 */ /* 0x000fca00000000ff */
[----:B------:R-:W-:Y:S01]  /*0790*/  IMAD.SHL.U32 R0, R0, 0x4, RZ ;  /* 0x0000000400007824 */ /* 0x000fe200078e00ff */
[----:B------:R-:W-:Y:S06]  /*07a0*/  BRA `(.L_x_14) ;  /* 0x0000000000047947 */ /* 0x000fec0003800000 */
.L_x_16:
[----:B------:R-:W-:-:S07]  /*07b0*/  IMAD.MOV.U32 R0, RZ, RZ, 0xc ;  /* 0x0000000cff007424 */ /* 0x000fce00078e00ff */
.L_x_14:
[----:B------:R-:W-:Y:S05]  /*07c0*/  BSYNC.RECONVERGENT B0 ;  /* 0x0000000000007941 */ /* 0x000fea0003800200 */
.L_x_12:
[----:B------:R-:W2:Y:S01]  /*07d0*/  LDG.E.U8 R4, desc[UR36][R2.64+0x3] ;  /* 0x0000032402047981 */ /* 0x000ea2000c1e1100 */
[----:B------:R-:W-:Y:S01]  /*07e0*/  IMAD.SHL.U32 R5, R5, 0x10, RZ ;  /* 0x0000001005057824 */ /* 0x000fe200078e00ff */
[----:B------:R-:W-:Y:S04]  /*07f0*/  BSSY.RECONVERGENT B0, `(.L_x_17) ;  /* 0x0000013000007945 */ /* 0x000fe80003800200 */
        /* <DEDUP_REMOVED lines=10> */
.L_x_18:
[----:B------:R-:W-:-:S13]  /*08a0*/  ISETP.NE.AND P0, PT, R4, 0x47, PT ;  /* 0x000000470400780c */ /* 0x000fda0003f05270 */
[----:B------:R-:W-:Y:S05]  /*08b0*/  @!P0 BRA `(.L_x_21) ;  /* 0x0000000000148947 */ /* 0x000fea0003800000 */
[----:B------:R-:W-:-:S13]  /*08c0*/  ISETP.NE.AND P0, PT, R4, 0x54, PT ;  /* 0x000000540400780c */ /* 0x000fda0003f05270 */
[----:B------:R-:W-:Y:S01]  /*08d0*/  @!P0 IMAD.MOV.U32 R0, RZ, RZ, 0x1 ;  /* 0x00000001ff008424 */ /* 0x000fe200078e00ff */
[----:B------:R-:W-:Y:S06]  /*08e0*/  @!P0 BRA `(.L_x_19) ;  /* 0x00000000000c8947 */ /* 0x000fec0003800000 */
.L_x_20:
[----:B------:R-:W-:Y:S01]  /*08f0*/  PRMT R0, R4, 0x8880, RZ ;  /* 0x0000888004007816 */ /* 0x000fe200000000ff */
[----:B------:R-:W-:Y:S06]  /*0900*/  BRA `(.L_x_19) ;  /* 0x0000000000047947 */ /* 0x000fec0003800000 */
.L_x_21:
[----:B------:R-:W-:-:S07]  /*0910*/  IMAD.MOV.U32 R0, RZ, RZ, 0x3 ;  /* 0x00000003ff007424 */ /* 0x000fce00078e00ff */
.L_x_19:
[----:B------:R-:W-:Y:S05]  /*0920*/  BSYNC.RECONVERGENT B0 ;  /* 0x0000000000007941 */ /* 0x000fea0003800200 */
.L_x_17:
        /* <DEDUP_REMOVED lines=12> */
.L_x_23:
[----:B------:R-:W-:-:S13]  /*09f0*/  ISETP.NE.AND P0, PT, R4, 0x47, PT ;  /* 0x000000470400780c */ /* 0x000fda0003f05270 */
[----:B------:R-:W-:Y:S05]  /*0a00*/  @!P0 BRA `(.L_x_26) ;  /* 0x0000000000188947 */ /* 0x000fea0003800000 */
[----:B------:R-:W-:-:S13]  /*0a10*/  ISETP.NE.AND P0, PT, R4, 0x54, PT ;  /* 0x000000540400780c */ /* 0x000fda0003f05270 */
[----:B------:R-:W-:Y:S01]  /*0a20*/  @!P0 IMAD.MOV.U32 R0, RZ, RZ, 0x4 ;  /* 0x00000004ff008424 */ /* 0x000fe200078e00ff */
[----:B------:R-:W-:Y:S06]  /*0a30*/  @!P0 BRA `(.L_x_24) ;  /* 0x0000000000108947 */ /* 0x000fec0003800000 */
.L_x_25:
[----:B------:R-:W-:-:S05]  /*0a40*/  PRMT R0, R4, 0x8880, RZ ;  /* 0x0000888004007816 */ /* 0x000fca00000000ff */
[----:B------:R-:W-:Y:S01]  /*0a50*/  IMAD.SHL.U32 R0, R0, 0x4, RZ ;  /* 0x0000000400007824 */ /* 0x000fe200078e00ff */
[----:B------:R-:W-:Y:S06]  /*0a60*/  BRA `(.L_x_24) ;  /* 0x0000000000047947 */ /* 0x000fec0003800000 */
.L_x_26:
[----:B------:R-:W-:-:S07]  /*0a70*/  IMAD.MOV.U32 R0, RZ, RZ, 0xc ;  /* 0x0000000cff007424 */ /* 0x000fce00078e00ff */
.L_x_24:
[----:B------:R-:W-:Y:S05]  /*0a80*/  BSYNC.RECONVERGENT B0 ;  /* 0x0000000000007941 */ /* 0x000fea0003800200 */
.L_x_22:
        /* <DEDUP_REMOVED lines=13> */
.L_x_28:
[----:B------:R-:W-:-:S13]  /*0b60*/  ISETP.NE.AND P0, PT, R4, 0x47, PT ;  /* 0x000000470400780c */ /* 0x000fda0003f05270 */
[----:B------:R-:W-:Y:S05]  /*0b70*/  @!P0 BRA `(.L_x_31) ;  /* 0x0000000000148947 */ /* 0x000fea0003800000 */
[----:B------:R-:W-:-:S13]  /*0b80*/  ISETP.NE.AND P0, PT, R4, 0x54, PT ;  /* 0x000000540400780c */ /* 0x000fda0003f05270 */
[----:B------:R-:W-:Y:S01]  /*0b90*/  @!P0 IMAD.MOV.U32 R0, RZ, RZ, 0x1 ;  /* 0x00000001ff008424 */ /* 0x000fe200078e00ff */
[----:B------:R-:W-:Y:S06]  /*0ba0*/  @!P0 BRA `(.L_x_29) ;  /* 0x00000000000c8947 */ /* 0x000fec0003800000 */
.L_x_30:
[----:B------:R-:W-:Y:S01]  /*0bb0*/  PRMT R0, R4, 0x8880, RZ ;  /* 0x0000888004007816 */ /* 0x000fe200000000ff */
[----:B------:R-:W-:Y:S06]  /*0bc0*/  BRA `(.L_x_29) ;  /* 0x0000000000047947 */ /* 0x000fec0003800000 */
.L_x_31:
[----:B------:R-:W-:-:S07]  /*0bd0*/  IMAD.MOV.U32 R0, RZ, RZ, 0x3 ;  /* 0x00000003ff007424 */ /* 0x000fce00078e00ff */
.L_x_29:
[----:B------:R-:W-:Y:S05]  /*0be0*/  BSYNC.RECONVERGENT B0 ;  /* 0x0000000000007941 */ /* 0x000fea0003800200 */
.L_x_27:
        /* <DEDUP_REMOVED lines=12> */
.L_x_33:
[----:B------:R-:W-:-:S13]  /*0cb0*/  ISETP.NE.AND P0, PT, R4, 0x47, PT ;  /* 0x000000470400780c */ /* 0x000fda0003f05270 */
[----:B------:R-:W-:Y:S05]  /*0cc0*/  @!P0 BRA `(.L_x_36) ;  /* 0x0000000000188947 */ /* 0x000fea0003800000 */
[----:B------:R-:W-:-:S13]  /*0cd0*/  ISETP.NE.AND P0, PT, R4, 0x54, PT ;  /* 0x000000540400780c */ /* 0x000fda0003f05270 */
[----:B------:R-:W-:Y:S01]  /*0ce0*/  @!P0 IMAD.MOV.U32 R0, RZ, RZ, 0x4 ;  /* 0x00000004ff008424 */ /* 0x000fe200078e00ff */
[----:B------:R-:W-:Y:S06]  /*0cf0*/  @!P0 BRA `(.L_x_34) ;  /* 0x0000000000108947 */ /* 0x000fec0003800000 */
.L_x_35:
[----:B------:R-:W-:-:S05]  /*0d00*/  PRMT R0, R4, 0x8880, RZ ;  /* 0x0000888004007816 */ /* 0x000fca00000000ff */
[----:B------:R-:W-:Y:S01]  /*0d10*/  IMAD.SHL.U32 R0, R0, 0x4, RZ ;  /* 0x0000000400007824 */ /* 0x000fe200078e00ff */
[----:B------:R-:W-:Y:S06]  /*0d20*/  BRA `(.L_x_34) ;  /* 0x0000000000047947 */ /* 0x000fec0003800000 */
.L_x_36:
[----:B------:R-:W-:-:S07]  /*0d30*/  IMAD.MOV.U32 R0, RZ, RZ, 0xc ;  /* 0x0000000cff007424 */ /* 0x000fce00078e00ff */
.L_x_34:
[----:B------:R-:W-:Y:S05]  /*0d40*/  BSYNC.RECONVERGENT B0 ;  /* 0x0000000000007941 */ /* 0x000fea0003800200 */
.L_x_32:
        /* <DEDUP_REMOVED lines=13> */
.L_x_38:
[----:B------:R-:W-:-:S13]  /*0e20*/  ISETP.NE.AND P0, PT, R4, 0x47, PT ;  /* 0x000000470400780c */ /* 0x000fda0003f05270 */
[----:B------:R-:W-:Y:S05]  /*0e30*/  @!P0 BRA `(.L_x_41) ;  /* 0x0000000000148947 */ /* 0x000fea0003800000 */
[----:B------:R-:W-:-:S13]  /*0e40*/  ISETP.NE.AND P0, PT, R4, 0x54, PT ;  /* 0x000000540400780c */ /* 0x000fda0003f05270 */
[----:B------:R-:W-:Y:S01]  /*0e50*/  @!P0 IMAD.MOV.U32 R0, RZ, RZ, 0x1 ;  /* 0x00000001ff008424 */ /* 0x000fe200078e00ff */
[----:B------:R-:W-:Y:S06]  /*0e60*/  @!P0 BRA `(.L_x_39) ;  /* 0x00000000000c8947 */ /* 0x000fec0003800000 */
.L_x_40:
[----:B------:R-:W-:Y:S01]  /*0e70*/  PRMT R0, R4, 0x8880, RZ ;  /* 0x0000888004007816 */ /* 0x000fe200000000ff */
[----:B------:R-:W-:Y:S06]  /*0e80*/  BRA `(.L_x_39) ;  /* 0x0000000000047947 */ /* 0x000fec0003800000 */
.L_x_41:
[----:B------:R-:W-:-:S07]  /*0e90*/  IMAD.MOV.U32 R0, RZ, RZ, 0x3 ;  /* 0x00000003ff007424 */ /* 0x000fce00078e00ff */
.L_x_39:
[----:B------:R-:W-:Y:S05]  /*0ea0*/  BSYNC.RECONVERGENT B0 ;  /* 0x0000000000007941 */ /* 0x000fea0003800200 */
.L_x_37:
        /* <DEDUP_REMOVED lines=12> */
.L_x_43:
[----:B------:R-:W-:-:S13]  /*0f70*/  ISETP.NE.AND P0, PT, R4, 0x47, PT ;  /* 0x000000470400780c */ /* 0x000fda0003f05270 */
[----:B------:R-:W-:Y:S05]  /*0f80*/  @!P0 BRA `(.L_x_46) ;  /* 0x0000000000188947 */ /* 0x000fea0003800000 */
[----:B------:R-:W-:-:S13]  /*0f90*/  ISETP.NE.AND P0, PT, R4, 0x54, PT ;  /* 0x000000540400780c */ /* 0x000fda0003f05270 */
[----:B------:R-:W-:Y:S01]  /*0fa0*/  @!P0 IMAD.MOV.U32 R0, RZ, RZ, 0x4 ;  /* 0x00000004ff008424 */ /* 0x000fe200078e00ff */
[----:B------:R-:W-:Y:S06]  /*0fb0*/  @!P0 BRA `(.L_x_44) ;  /* 0x0000000000108947 */ /* 0x000fec0003800000 */
.L_x_45:
[----:B------:R-:W-:-:S05]  /*0fc0*/  PRMT R0, R4, 0x8880, RZ ;  /* 0x0000888004007816 */ /* 0x000fca00000000ff */
[----:B------:R-:W-:Y:S01]  /*0fd0*/  IMAD.SHL.U32 R0, R0, 0x4, RZ ;  /* 0x0000000400007824 */ /* 0x000fe200078e00ff */
[----:B------:R-:W-:Y:S06]  /*0fe0*/  BRA `(.L_x_44) ;  /* 0x0000000000047947 */ /* 0x000fec0003800000 */
.L_x_46:
[----:B------:R-:W-:-:S07]  /*0ff0*/  IMAD.MOV.U32 R0, RZ, RZ, 0xc ;  /* 0x0000000cff007424 */ /* 0x000fce00078e00ff */
.L_x_44:
[----:B------:R-:W-:Y:S05]  /*1000*/  BSYNC.RECONVERGENT B0 ;  /* 0x0000000000007941 */ /* 0x000fea0003800200 */
.L_x_42:
        /* <DEDUP_REMOVED lines=13> */
.L_x_48:
[----:B------:R-:W-:-:S13]  /*10e0*/  ISETP.NE.AND P0, PT, R4, 0x47, PT ;  /* 0x000000470400780c */ /* 0x000fda0003f05270 */
[----:B------:R-:W-:Y:S05]  /*10f0*/  @!P0 BRA `(.L_x_51) ;  /* 0x0000000000148947 */ /* 0x000fea0003800000 */
[----:B------:R-:W-:-:S13]  /*1100*/  ISETP.NE.AND P0, PT, R4, 0x54, PT ;  /* 0x000000540400780c */ /* 0x000fda0003f05270 */
[----:B------:R-:W-:Y:S01]  /*1110*/  @!P0 IMAD.MOV.U32 R0, RZ, RZ, 0x1 ;  /* 0x00000001ff008424 */ /* 0x000fe200078e00ff */
[----:B------:R-:W-:Y:S06]  /*1120*/  @!P0 BRA `(.L_x_49) ;  /* 0x00000000000c8947 */ /* 0x000fec0003800000 */
.L_x_50:
[----:B------:R-:W-:Y:S01]  /*1130*/  PRMT R0, R4, 0x8880, RZ ;  /* 0x0000888004007816 */ /* 0x000fe200000000ff */
[----:B------:R-:W-:Y:S06]  /*1140*/  BRA `(.L_x_49) ;  /* 0x0000000000047947 */ /* 0x000fec0003800000 */
.L_x_51:
[----:B------:R-:W-:-:S07]  /*1150*/  IMAD.MOV.U32 R0, RZ, RZ, 0x3 ;  /* 0x00000003ff007424 */ /* 0x000fce00078e00ff */
.L_x_49:
[----:B------:R-:W-:Y:S05]  /*1160*/  BSYNC.RECONVERGENT B0 ;  /* 0x0000000000007941 */ /* 0x000fea0003800200 */
.L_x_47:
        /* <DEDUP_REMOVED lines=12> */
.L_x_53:
[----:B------:R-:W-:-:S13]  /*1230*/  ISETP.NE.AND P0, PT, R4, 0x47, PT ;  /* 0x000000470400780c */ /* 0x000fda0003f05270 */
[----:B------:R-:W-:Y:S05]  /*1240*/  @!P0 BRA `(.L_x_56) ;  /* 0x0000000000188947 */ /* 0x000fea0003800000 */
[----:B------:R-:W-:-:S13]  /*1250*/  ISETP.NE.AND P0, PT, R4, 0x54, PT ;  /* 0x000000540400780c */ /* 0x000fda0003f05270 */
[----:B------:R-:W-:Y:S01]  /*1260*/  @!P0 IMAD.MOV.U32 R0, RZ, RZ, 0x4 ;  /* 0x00000004ff008424 */ /* 0x000fe200078e00ff */
[----:B------:R-:W-:Y:S06]  /*1270*/  @!P0 BRA `(.L_x_54) ;  /* 0x0000000000108947 */ /* 0x000fec0003800000 */
.L_x_55:
[----:B------:R-:W-:-:S05]  /*1280*/  PRMT R0, R4, 0x8880, RZ ;  /* 0x0000888004007816 */ /* 0x000fca00000000ff */
[----:B------:R-:W-:Y:S01]  /*1290*/  IMAD.SHL.U32 R0, R0, 0x4, RZ ;  /* 0x0000000400007824 */ /* 0x000fe200078e00ff */
[----:B------:R-:W-:Y:S06]  /*12a0*/  BRA `(.L_x_54) ;  /* 0x0000000000047947 */ /* 0x000fec0003800000 */
.L_x_56:
[----:B------:R-:W-:-:S07]  /*12b0*/  IMAD.MOV.U32 R0, RZ, RZ, 0xc ;  /* 0x0000000cff007424 */ /* 0x000fce00078e00ff */
.L_x_54:
[----:B------:R-:W-:Y:S05]  /*12c0*/  BSYNC.RECONVERGENT B0 ;  /* 0x0000000000007941 */ /* 0x000fea0003800200 */
.L_x_52:
        /* <DEDUP_REMOVED lines=13> */
.L_x_58:
[----:B------:R-:W-:-:S13]  /*13a0*/  ISETP.NE.AND P0, PT, R2, 0x47, PT ;  /* 0x000000470200780c */ /* 0x000fda0003f05270 */
[----:B------:R-:W-:Y:S05]  /*13b0*/  @!P0 BRA `(.L_x_61) ;  /* 0x0000000000148947 */ /* 0x000fea0003800000 */
[----:B------:R-:W-:-:S13]  /*13c0*/  ISETP.NE.AND P0, PT, R2, 0x54, PT ;  /* 0x000000540200780c */ /* 0x000fda0003f05270 */
[----:B------:R-:W-:Y:S01]  /*13d0*/  @!P0 IMAD.MOV.U32 R23, RZ, RZ, 0x1 ;  /* 0x00000001ff178424 */ /* 0x000fe200078e00ff */
[----:B------:R-:W-:Y:S06]  /*13e0*/  @!P0 BRA `(.L_x_59) ;  /* 0x00000000000c8947 */ /* 0x000fec0003800000 */
.L_x_60:
[----:B------:R-:W-:Y:S01]  /*13f0*/  PRMT R23, R2, 0x8880, RZ ;  /* 0x0000888002177816 */ /* 0x000fe200000000ff */
[----:B------:R-:W-:Y:S06]  /*1400*/  BRA `(.L_x_59) ;  /* 0x0000000000047947 */ /* 0x000fec0003800000 */
.L_x_61:
[----:B------:R-:W-:-:S07]  /*1410*/  IMAD.MOV.U32 R23, RZ, RZ, 0x3 ;  /* 0x00000003ff177424 */ /* 0x000fce00078e00ff */
.L_x_59:
[----:B------:R-:W-:Y:S05]  /*1420*/  BSYNC.RECONVERGENT B0 ;  /* 0x0000000000007941 */ /* 0x000fea0003800200 */
.L_x_57:
[----:B------:R-:W0:Y:S01]  /*1430*/  LDCU UR4, c[0x0][0x390] ;  /* 0x00007200ff0477ac */ /* 0x000e220008000800 */
[----:B------:R-:W-:Y:S01]  /*1440*/  LOP3.LUT R23, R23, R0, RZ, 0xfc, !PT ;  /* 0x0000000017177212 */ /* 0x000fe200078efcff */
[----:B------:R-:W-:Y:S01]  /*1450*/  BSSY.RECONVERGENT B6, `(.L_x_62) ;  /* 0x0000010000067945 */ /* 0x000fe20003800200 */
[----:B------:R-:W1:Y:S01]  /*1460*/  LDCU.64 UR38, c[0x0][0x380] ;  /* 0x00007000ff2677ac */ /* 0x000e620008000a00 */
[----:B------:R-:W2:Y:S01]  /*1470*/  LDCU.64 UR40, c[0x0][0x390] ;  /* 0x00007200ff2877ac */ /* 0x000ea20008000a00 */
[----:B0-----:R-:W-:-:S13]  /*1480*/  ISETP.NE.AND P0, PT, R23, UR4, PT ;  /* 0x0000000417007c0c */ /* 0x001fda000bf05270 */
[----:B-12---:R-:W-:Y:S05]  /*1490*/  @P0 BRA `(.L_x_63) ;  /* 0x00000000002c0947 */ /* 0x006fea0003800000 */
[----:B------:R-:W-:Y:S01]  /*14a0*/  MOV R2, 0x0 ;  /* 0x0000000000027802 */ /* 0x000fe20000000f00 */
[----:B------:R0:W-:Y:S01]  /*14b0*/  STL.64 [R1+0x8], R24 ;  /* 0x0000081801007387 */ /* 0x0001e20000100a00 */
[----:B------:R-:W1:Y:S01]  /*14c0*/  LDCU.64 UR4, c[0x4][0x8] ;  /* 0x01000100ff0477ac */ /* 0x000e620008000a00 */
[----:B------:R-:W-:Y:S02]  /*14d0*/  IMAD.MOV.U32 R6, RZ, RZ, R19 ;  /* 0x000000ffff067224 */ /* 0x000fe400078e0013 */
[----:B------:R0:W-:Y:S01]  /*14e0*/  STL [R1], R22 ;  /* 0x0000001601007387 */ /* 0x0001e20000100800 */
[----:B------:R-:W2:Y:S01]  /*14f0*/  LDC.64 R2, c[0x4][R2] ;  /* 0x0100000002027b82 */ /* 0x000ea20000000a00 */
[----:B------:R-:W-:Y:S02]  /*1500*/  IMAD.MOV.U32 R7, RZ, RZ, R18 ;  /* 0x000000ffff077224 */ /* 0x000fe400078e0012 */
[----:B-1----:R-:W-:Y:S02]  /*1510*/  IMAD.U32 R4, RZ, RZ, UR4 ;  /* 0x00000004ff047e24 */ /* 0x002fe4000f8e00ff */
[----:B0-----:R-:W-:-:S07]  /*1520*/  IMAD.U32 R5, RZ, RZ, UR5 ;  /* 0x00000005ff057e24 */ /* 0x001fce000f8e00ff */
[----:B------:R-:W-:-:S07]  /*1530*/  LEPC R20, `(.L_x_63) ;  /* 0x000000001014794e */ /* 0x000fce0000000000 */
[----:B--2---:R-:W-:Y:S05]  /*1540*/  CALL.ABS.NOINC R2 ;  /* 0x0000000002007343 */ /* 0x004fea0003c00000 */
.L_x_63:
[----:B------:R-:W-:Y:S05]  /*1550*/  BSYNC.RECONVERGENT B6 ;  /* 0x0000000000067941 */ /* 0x000fea0003800200 */
.L_x_62:
[----:B------:R-:W-:-:S04]  /*1560*/  ISETP.GE.U32.AND P0, PT, R24, R16, PT ;  /* 0x000000101800720c */ /* 0x000fc80003f06070 */
[----:B------:R-:W-:-:S13]  /*1570*/  ISETP.GE.AND.EX P0, PT, R25, R26, PT, P0 ;  /* 0x0000001a1900720c */ /* 0x000fda0003f06300 */
[----:B------:R-:W-:Y:S05]  /*1580*/  @P0 EXIT ;  /* 0x000000000000094d */ /* 0x000fea0003800000 */
.L_x_75:
[----:B------:R-:W-:Y:S01]  /*1590*/  BSSY.RECONVERGENT B0, `(.L_x_64) ;  /* 0x000000c000007945 */ /* 0x000fe20003800200 */
.L_x_65:
[----:B------:R-:W-:-:S04]  /*15a0*/  IADD3 R2, P0, PT, R24, UR38, RZ ;  /* 0x0000002618027c10 */ /* 0x000fc8000ff1e0ff */
[----:B------:R-:W-:-:S05]  /*15b0*/  IADD3.X R3, PT, PT, R25, UR39, RZ, P0, !PT ;  /* 0x0000002719037c10 */ /* 0x000fca00087fe4ff */
[----:B------:R-:W2:Y:S01]  /*15c0*/  LDG.E.U8 R0, desc[UR36][R2.64+0x1] ;  /* 0x0000012402007981 */ /* 0x000ea2000c1e1100 */
[----:B------:R-:W-:Y:S01]  /*15d0*/  IADD3 R4, P1, PT, R24, 0x1, RZ ;  /* 0x0000000118047810 */ /* 0x000fe20007f3e0ff */
[----:B------:R-:W-:Y:S02]  /*15e0*/  IMAD.MOV.U32 R6, RZ, RZ, R24 ;  /* 0x000000ffff067224 */ /* 0x000fe400078e0018 */
[--C-:B------:R-:W-:Y:S02]  /*15f0*/  IMAD.MOV.U32 R7, RZ, RZ, R25.reuse ;  /* 0x000000ffff077224 */ /* 0x100fe400078e0019 */
[----:B------:R-:W-:Y:S02]  /*1600*/  IMAD.X R5, RZ, RZ, R25, P1 ;  /* 0x000000ffff057224 */ /* 0x000fe400008e0619 */
[----:B------:R-:W-:Y:S02]  /*1610*/  IMAD.MOV.U32 R24, RZ, RZ, R4 ;  /* 0x000000ffff187224 */ /* 0x000fe400078e0004 */
[----:B------:R-:W-:Y:S01]  /*1620*/  IMAD.MOV.U32 R25, RZ, RZ, R5 ;  /* 0x000000ffff197224 */ /* 0x000fe200078e0005 */
[----:B--2---:R-:W-:-:S13]  /*1630*/  ISETP.NE.AND P0, PT, R0, 0x4e, PT ;  /* 0x0000004e0000780c */ /* 0x004fda0003f05270 */
[----:B------:R-:W-:Y:S05]  /*1640*/  @!P0 BRA `(.L_x_65) ;  /* 0xfffffffc00d48947 */ /* 0x000fea000383ffff */
[----:B------:R-:W-:Y:S05]  /*1650*/  BSYNC.RECONVERGENT B0 ;  /* 0x0000000000007941 */ /* 0x000fea0003800200 */
.L_x_64:
[----:B------:R-:W-:Y:S01]  /*1660*/  PRMT R4, R0, 0x9910, RZ ;  /* 0x0000991000047816 */ /* 0x000fe200000000ff */
[----:B------:R-:W-:Y:S03]  /*1670*/  BSSY.RECONVERGENT B0, `(.L_x_66) ;  /* 0x0000006000007945 */ /* 0x000fe60003800200 */
[----:B------:R-:W-:-:S13]  /*1680*/  ISETP.NE.AND P0, PT, R4, 0xa, PT ;  /* 0x0000000a0400780c */ /* 0x000fda0003f05270 */
[----:B------:R-:W-:Y:S05]  /*1690*/  @P0 BRA `(.L_x_67) ;  /* 0x00000000000c0947 */ /* 0x000fea0003800000 */
[----:B------:R0:W5:Y:S01]  /*16a0*/  LDG.E.U8 R0, desc[UR36][R2.64+0x2] ;  /* 0x0000022402007981 */ /* 0x000162000c1e1100 */
[----:B------:R-:W-:-:S05]  /*16b0*/  IADD3 R24, P0, PT, R6, 0x2, RZ ;  /* 0x0000000206187810 */ /* 0x000fca0007f1e0ff */
[----:B------:R-:W-:-:S08]  /*16c0*/  IMAD.X R25, RZ, RZ, R7, P0 ;  /* 0x000000ffff197224 */ /* 0x000fd000000e0607 */
.L_x_67:
[----:B------:R-:W-:Y:S05]  /*16d0*/  BSYNC.RECONVERGENT B0 ;  /* 0x0000000000007941 */ /* 0x000fea0003800200 */
.L_x_66:
[----:B0----5:R-:W-:Y:S01]  /*16e0*/  PRMT R3, R0, 0x9910, RZ ;  /* 0x0000991000037816 */ /* 0x021fe200000000ff */
[----:B------:R-:W-:Y:S03]  /*16f0*/  BSSY.RECONVERGENT B0, `(.L_x_68) ;  /* 0x0000013000007945 */ /* 0x000fe60003800200 */
[----:B------:R-:W-:-:S13]  /*1700*/  ISETP.GT.AND P0, PT, R3, 0x46, PT ;  /* 0x000000460300780c */ /* 0x000fda0003f04270 */
        /* <DEDUP_REMOVED lines=8> */
.L_x_69:
[----:B------:R-:W-:-:S13]  /*1790*/  ISETP.NE.AND P0, PT, R3, 0x47, PT ;  /* 0x000000470300780c */ /* 0x000fda0003f05270 */
[----:B------:R-:W-:Y:S05]  /*17a0*/  @!P0 BRA `(.L_x_72) ;  /* 0x0000000000188947 */ /* 0x000fea0003800000 */
[----:B------:R-:W-:-:S13]  /*17b0*/  ISETP.NE.AND P0, PT, R3, 0x54, PT ;  /* 0x000000540300780c */ /* 0x000fda0003f05270 */
[----:B------:R-:W-:Y:S01]  /*17c0*/  @!P0 IMAD.MOV.U32 R2, RZ, RZ, 0x1 ;  /* 0x00000001ff028424 */ /* 0x000fe200078e00ff */
[----:B------:R-:W-:Y:S06]  /*17d0*/  @!P0 BRA `(.L_x_70) ;  /* 0x0000000000108947 */ /* 0x000fec0003800000 */
.L_x_71:
[----:B------:R-:W-:-:S04]  /*17e0*/  LOP3.LUT R0, R0, 0xffff, RZ, 0xc0, !PT ;  /* 0x0000ffff00007812 */ /* 0x000fc800078ec0ff */
[----:B------:R-:W-:Y:S01]  /*17f0*/  PRMT R2, R0, 0x8880, RZ ;  /* 0x0000888000027816 */ /* 0x000fe200000000ff */
[----:B------:R-:W-:Y:S06]  /*1800*/  BRA `(.L_x_70) ;  /* 0x0000000000047947 */ /* 0x000fec0003800000 */
.L_x_72:
[----:B------:R-:W-:-:S07]  /*1810*/  IMAD.MOV.U32 R2, RZ, RZ, 0x3 ;  /* 0x00000003ff027424 */ /* 0x000fce00078e00ff */
.L_x_70:
[----:B------:R-:W-:Y:S05]  /*1820*/  BSYNC.RECONVERGENT B0 ;  /* 0x0000000000007941 */ /* 0x000fea0003800200 */
.L_x_68:
[----:B------:R-:W-:Y:S01]  /*1830*/  IMAD.SHL.U32 R23, R23, 0x4, RZ ;  /* 0x0000000417177824 */ /* 0x000fe200078e00ff */
[----:B------:R-:W-:Y:S04]  /*1840*/  BSSY.RECONVERGENT B6, `(.L_x_73) ;  /* 0x000000f000067945 */ /* 0x000fe80003800200 */
[----:B------:R-:W-:-:S04]  /*1850*/  LOP3.LUT R23, R2, UR41, R23, 0xc8, !PT ;  /* 0x0000002902177c12 */ /* 0x000fc8000f8ec817 */
[----:B------:R-:W-:-:S13]  /*1860*/  ISETP.NE.AND P0, PT, R23, UR40, PT ;  /* 0x0000002817007c0c */ /* 0x000fda000bf05270 */
[----:B------:R-:W-:Y:S05]  /*1870*/  @P0 BRA `(.L_x_74) ;  /* 0x00000000002c0947 */ /* 0x000fea0003800000 */
        /* <DEDUP_REMOVED lines=11> */
.L_x_74:
[----:B------:R-:W-:Y:S05]  /*1930*/  BSYNC.RECONVERGENT B6 ;  /* 0x0000000000067941 */ /* 0x000fea0003800200 */
.L_x_73:
[----:B------:R-:W-:-:S04]  /*1940*/  ISETP.GE.U32.AND P0, PT, R24, R16, PT ;  /* 0x000000101800720c */ /* 0x000fc80003f06070 */
[----:B------:R-:W-:-:S13]  /*1950*/  ISETP.GE.AND.EX P0, PT, R25, R26, PT, P0 ;  /* 0x0000001a1900720c */ /* 0x000fda0003f06300 */
[----:B------:R-:W-:Y:S05]  /*1960*/  @!P0 BRA `(.L_x_75) ;  /* 0xfffffffc00088947 */ /* 0x000fea000383ffff */
[----:B------:R-:W-:Y:S05]  /*1970*/  EXIT ;  /* 0x000000000000794d */ /* 0x000fea0003800000 */
        .weak           $__internal_0_$__cuda_sm20_div_s64
        .type           $__internal_0_$__cuda_sm20_div_s64,@function
        .size           $__internal_0_$__cuda_sm20_div_s64,(.L_x_77 - $__internal_0_$__cuda_sm20_div_s64)
$__internal_0_$__cuda_sm20_div_s64:
[----:B------:R-:W-:Y:S02]  /*1980*/  IADD3 R2, P1, PT, RZ, -R7, RZ ;  /* 0x80000007ff027210 */ /* 0x000fe40007f3e0ff */
[----:B------:R-:W-:-:S03]  /*1990*/  ISETP.GE.AND P0, PT, R6, RZ, PT ;  /* 0x000000ff0600720c */ /* 0x000fc60003f06270 */
[----:B------:R-:W-:Y:S01]  /*19a0*/  IMAD.X R3, RZ, RZ, ~R6, P1 ;  /* 0x000000ffff037224 */ /* 0x000fe200008e0e06 */
[----:B------:R-:W-:-:S04]  /*19b0*/  SEL R2, R2, R7, !P0 ;  /* 0x0000000702027207 */ /* 0x000fc80004000000 */
[----:B------:R-:W-:-:S04]  /*19c0*/  SEL R3, R3, R6, !P0 ;  /* 0x0000000603037207 */ /* 0x000fc80004000000 */
[----:B------:R-:W0:Y:S08]  /*19d0*/  I2F.U64.RP R10, R2 ;  /* 0x00000002000a7312 */ /* 0x000e300000309000 */
[----:B0-----:R-:W0:Y:S02]  /*19e0*/  MUFU.RCP R10, R10 ;  /* 0x0000000a000a7308 */ /* 0x001e240000001000 */
[----:B0-----:R-:W-:-:S06]  /*19f0*/  VIADD R8, R10, 0x1ffffffe ;  /* 0x1ffffffe0a087836 */ /* 0x001fcc0000000000 */
[----:B------:R-:W0:Y:S02]  /*1a00*/  F2I.U64.TRUNC R8, R8 ;  /* 0x0000000800087311 */ /* 0x000e24000020d800 */
[----:B0-----:R-:W-:-:S04]  /*1a10*/  IMAD.WIDE.U32 R4, R8, R2, RZ ;  /* 0x0000000208047225 */ /* 0x001fc800078e00ff */
[----:B------:R-:W-:Y:S01]  /*1a20*/  IMAD R5, R8, R3, R5 ;  /* 0x0000000308057224 */ /* 0x000fe200078e0205 */
[----:B------:R-:W-:-:S03]  /*1a30*/  IADD3 R11, P0, PT, RZ, -R4, RZ ;  /* 0x80000004ff0b7210 */ /* 0x000fc60007f1e0ff */
[----:B------:R-:W-:Y:S02]  /*1a40*/  IMAD R5, R9, R2, R5 ;  /* 0x0000000209057224 */ /* 0x000fe400078e0205 */
[----:B------:R-:W-:-:S04]  /*1a50*/  IMAD.HI.U32 R4, R8, R11, RZ ;  /* 0x0000000b08047227 */ /* 0x000fc800078e00ff */
[----:B------:R-:W-:Y:S02]  /*1a60*/  IMAD.X R13, RZ, RZ, ~R5, P0 ;  /* 0x000000ffff0d7224 */ /* 0x000fe400000e0e05 */
[----:B------:R-:W-:Y:S02]  /*1a70*/  IMAD.MOV.U32 R5, RZ, RZ, R8 ;  /* 0x000000ffff057224 */ /* 0x000fe400078e0008 */
[-C--:B------:R-:W-:Y:S02]  /*1a80*/  IMAD R15, R9, R13.reuse, RZ ;  /* 0x0000000d090f7224 */ /* 0x080fe400078e02ff */
[----:B------:R-:W-:-:S04]  /*1a90*/  IMAD.WIDE.U32 R4, P0, R8, R13, R4 ;  /* 0x0000000d08047225 */ /* 0x000fc80007800004 */
[----:B------:R-:W-:-:S04]  /*1aa0*/  IMAD.HI.U32 R13, R9, R13, RZ ;  /* 0x0000000d090d7227 */ /* 0x000fc800078e00ff */
[----:B------:R-:W-:-:S04]  /*1ab0*/  IMAD.HI.U32 R4, P1, R9, R11, R4 ;  /* 0x0000000b09047227 */ /* 0x000fc80007820004 */
[----:B------:R-:W-:Y:S01]  /*1ac0*/  IMAD.X R10, R13, 0x1, R9, P0 ;  /* 0x000000010d0a7824 */ /* 0x000fe200000e0609 */
[----:B------:R-:W-:Y:S02]  /*1ad0*/  IADD3 R11, P2, PT, R15, R4, RZ ;  /* 0x000000040f0b7210 */ /* 0x000fe40007f5e0ff */
[----:B------:R-:W0:Y:S02]  /*1ae0*/  LDC.64 R4, c[0x0][0x388] ;  /* 0x0000e200ff047b82 */ /* 0x000e240000000a00 */
[----:B------:R-:W-:Y:S01]  /*1af0*/  IADD3.X R13, PT, PT, RZ, RZ, R10, P2, P1 ;  /* 0x000000ffff0d7210 */ /* 0x000fe200017e240a */
[----:B------:R-:W-:-:S04]  /*1b00*/  IMAD.WIDE.U32 R8, R11, R2, RZ ;  /* 0x000000020b087225 */ /* 0x000fc800078e00ff */
[----:B------:R-:W-:Y:S01]  /*1b10*/  IMAD R9, R11, R3, R9 ;  /* 0x000000030b097224 */ /* 0x000fe200078e0209 */
[----:B------:R-:W-:-:S03]  /*1b20*/  IADD3 R15, P0, PT, RZ, -R8, RZ ;  /* 0x80000008ff0f7210 */ /* 0x000fc60007f1e0ff */
[----:B------:R-:W-:Y:S02]  /*1b30*/  IMAD R9, R13, R2, R9 ;  /* 0x000000020d097224 */ /* 0x000fe400078e0209 */
[----:B------:R-:W-:-:S04]  /*1b40*/  IMAD.HI.U32 R10, R11, R15, RZ ;  /* 0x0000000f0b0a7227 */ /* 0x000fc800078e00ff */
[----:B------:R-:W-:-:S04]  /*1b50*/  IMAD.X R8, RZ, RZ, ~R9, P0 ;  /* 0x000000ffff087224 */ /* 0x000fc800000e0e09 */
[----:B------:R-:W-:Y:S01]  /*1b60*/  IMAD.WIDE.U32 R10, P0, R11, R8, R10 ;  /* 0x000000080b0a7225 */ /* 0x000fe2000780000a */
[----:B0-----:R-:W-:Y:S02]  /*1b70*/  ISETP.GE.AND P3, PT, R5, RZ, PT ;  /* 0x000000ff0500720c */ /* 0x001fe40003f66270 */
[----:B------:R-:W-:Y:S01]  /*1b80*/  IADD3 R9, P4, PT, RZ, -R4, RZ ;  /* 0x80000004ff097210 */ /* 0x000fe20007f9e0ff */
[----:B------:R-:W-:-:S03]  /*1b90*/  IMAD.HI.U32 R10, P1, R13, R15, R10 ;  /* 0x0000000f0d0a7227 */ /* 0x000fc6000782000a */
[----:B------:R-:W-:Y:S01]  /*1ba0*/  SEL R11, R9, R4, !P3 ;  /* 0x00000004090b7207 */ /* 0x000fe20005800000 */
[CC--:B------:R-:W-:Y:S02]  /*1bb0*/  IMAD R15, R13.reuse, R8.reuse, RZ ;  /* 0x000000080d0f7224 */ /* 0x0c0fe400078e02ff */
[----:B------:R-:W-:-:S03]  /*1bc0*/  IMAD.HI.U32 R8, R13, R8, RZ ;  /* 0x000000080d087227 */ /* 0x000fc600078e00ff */
[----:B------:R-:W-:Y:S01]  /*1bd0*/  IADD3 R4, P2, PT, R15, R10, RZ ;  /* 0x0000000a0f047210 */ /* 0x000fe20007f5e0ff */
[----:B------:R-:W-:Y:S02]  /*1be0*/  IMAD.X R10, RZ, RZ, ~R5, P4 ;  /* 0x000000ffff0a7224 */ /* 0x000fe400020e0e05 */
[----:B------:R-:W-:Y:S02]  /*1bf0*/  IMAD.X R13, R8, 0x1, R13, P0 ;  /* 0x00000001080d7824 */ /* 0x000fe400000e060d */
[----:B------:R-:W-:Y:S01]  /*1c00*/  IMAD.HI.U32 R8, R4, R11, RZ ;  /* 0x0000000b04087227 */ /* 0x000fe200078e00ff */
[-C--:B------:R-:W-:Y:S02]  /*1c10*/  SEL R21, R10, R5.reuse, !P3 ;  /* 0x000000050a157207 */ /* 0x080fe40005800000 */
[----:B------:R-:W-:Y:S01]  /*1c20*/  IADD3.X R13, PT, PT, RZ, RZ, R13, P2, P1 ;  /* 0x000000ffff0d7210 */ /* 0x000fe200017e240d */
[----:B------:R-:W-:Y:S01]  /*1c30*/  IMAD.MOV.U32 R9, RZ, RZ, RZ ;  /* 0x000000ffff097224 */ /* 0x000fe200078e00ff */
[----:B------:R-:W-:Y:S01]  /*1c40*/  LOP3.LUT R5, R6, R5, RZ, 0x3c, !PT ;  /* 0x0000000506057212 */ /* 0x000fe200078e3cff */
[----:B------:R-:W-:-:S04]  /*1c50*/  IMAD.WIDE.U32 R8, R4, R21, R8 ;  /* 0x0000001504087225 */ /* 0x000fc800078e0008 */
[C---:B------:R-:W-:Y:S02]  /*1c60*/  IMAD R15, R13.reuse, R21, RZ ;  /* 0x000000150d0f7224 */ /* 0x040fe400078e02ff */
[----:B------:R-:W-:-:S04]  /*1c70*/  IMAD.HI.U32 R8, P0, R13, R11, R8 ;  /* 0x0000000b0d087227 */ /* 0x000fc80007800008 */
[----:B------:R-:W-:Y:S01]  /*1c80*/  IMAD.HI.U32 R4, R13, R21, RZ ;  /* 0x000000150d047227 */ /* 0x000fe200078e00ff */
[----:B------:R-:W-:-:S03]  /*1c90*/  IADD3 R13, P1, PT, R15, R8, RZ ;  /* 0x000000080f0d7210 */ /* 0x000fc60007f3e0ff */
[----:B------:R-:W-:Y:S02]  /*1ca0*/  IMAD.X R4, RZ, RZ, R4, P0 ;  /* 0x000000ffff047224 */ /* 0x000fe400000e0604 */
[----:B------:R-:W-:-:S04]  /*1cb0*/  IMAD.WIDE.U32 R8, R13, R2, RZ ;  /* 0x000000020d087225 */ /* 0x000fc800078e00ff */
[----:B------:R-:W-:Y:S01]  /*1cc0*/  IMAD.X R15, RZ, RZ, R4, P1 ;  /* 0x000000ffff0f7224 */ /* 0x000fe200008e0604 */
[----:B------:R-:W-:Y:S01]  /*1cd0*/  IADD3 R17, P1, PT, -R8, R11, RZ ;  /* 0x0000000b08117210 */ /* 0x000fe20007f3e1ff */
[----:B------:R-:W-:-:S03]  /*1ce0*/  IMAD R4, R13, R3, R9 ;  /* 0x000000030d047224 */ /* 0x000fc600078e0209 */
[-C--:B------:R-:W-:Y:S01]  /*1cf0*/  ISETP.GE.U32.AND P0, PT, R17, R2.reuse, PT ;  /* 0x000000021100720c */ /* 0x080fe20003f06070 */
[----:B------:R-:W-:-:S04]  /*1d00*/  IMAD R4, R15, R2, R4 ;  /* 0x000000020f047224 */ /* 0x000fc800078e0204 */
[----:B------:R-:W-:Y:S01]  /*1d10*/  IMAD.X R21, R21, 0x1, ~R4, P1 ;  /* 0x0000000115157824 */ /* 0x000fe200008e0e04 */
[----:B------:R-:W-:Y:S02]  /*1d20*/  IADD3 R9, P1, PT, R17, -R2, RZ ;  /* 0x8000000211097210 */ /* 0x000fe40007f3e0ff */
[----:B------:R-:W-:Y:S02]  /*1d30*/  IADD3 R4, P2, PT, R13, 0x1, RZ ;  /* 0x000000010d047810 */ /* 0x000fe40007f5e0ff */
[C---:B------:R-:W-:Y:S01]  /*1d40*/  ISETP.GE.U32.AND.EX P0, PT, R21.reuse, R3, PT, P0 ;  /* 0x000000031500720c */ /* 0x040fe20003f06100 */
[----:B------:R-:W-:Y:S02]  /*1d50*/  IMAD.X R11, R21, 0x1, ~R3, P1 ;  /* 0x00000001150b7824 */ /* 0x000fe400008e0e03 */
[----:B------:R-:W-:Y:S01]  /*1d60*/  IMAD.X R8, RZ, RZ, R15, P2 ;  /* 0x000000ffff087224 */ /* 0x000fe200010e060f */
[----:B------:R-:W-:Y:S02]  /*1d70*/  SEL R9, R9, R17, P0 ;  /* 0x0000001109097207 */ /* 0x000fe40000000000 */
[----:B------:R-:W-:-:S02]  /*1d80*/  SEL R13, R4, R13, P0 ;  /* 0x0000000d040d7207 */ /* 0x000fc40000000000 */
[----:B------:R-:W-:Y:S02]  /*1d90*/  SEL R11, R11, R21, P0 ;  /* 0x000000150b0b7207 */ /* 0x000fe40000000000 */
[----:B------:R-:W-:Y:S02]  /*1da0*/  ISETP.GE.U32.AND P1, PT, R9, R2, PT ;  /* 0x000000020900720c */ /* 0x000fe40003f26070 */
[----:B------:R-:W-:Y:S02]  /*1db0*/  SEL R2, R8, R15, P0 ;  /* 0x0000000f08027207 */ /* 0x000fe40000000000 */
[----:B------:R-:W-:Y:S02]  /*1dc0*/  IADD3 R16, P2, PT, R13, 0x1, RZ ;  /* 0x000000010d107810 */ /* 0x000fe40007f5e0ff */
[----:B------:R-:W-:Y:S02]  /*1dd0*/  ISETP.GE.U32.AND.EX P0, PT, R11, R3, PT, P1 ;  /* 0x000000030b00720c */ /* 0x000fe40003f06110 */
[----:B------:R-:W-:Y:S01]  /*1de0*/  ISETP.GE.AND P1, PT, R5, RZ, PT ;  /* 0x000000ff0500720c */ /* 0x000fe20003f26270 */
[----:B------:R-:W-:Y:S01]  /*1df0*/  IMAD.X R17, RZ, RZ, R2, P2 ;  /* 0x000000ffff117224 */ /* 0x000fe200010e0602 */
[----:B------:R-:W-:-:S04]  /*1e00*/  SEL R16, R16, R13, P0 ;  /* 0x0000000d10107207 */ /* 0x000fc80000000000 */
[----:B------:R-:W-:Y:S02]  /*1e10*/  SEL R17, R17, R2, P0 ;  /* 0x0000000211117207 */ /* 0x000fe40000000000 */
[-C--:B------:R-:W-:Y:S02]  /*1e20*/  IADD3 R3, P2, PT, RZ, -R16.reuse, RZ ;  /* 0x80000010ff037210 */ /* 0x080fe40007f5e0ff */
[----:B------:R-:W-:Y:S02]  /*1e30*/  ISETP.NE.U32.AND P0, PT, R7, RZ, PT ;  /* 0x000000ff0700720c */ /* 0x000fe40003f05070 */
[----:B------:R-:W-:Y:S01]  /*1e40*/  SEL R16, R3, R16, !P1 ;  /* 0x0000001003107207 */ /* 0x000fe20004800000 */
[----:B------:R-:W-:Y:S01]  /*1e50*/  IMAD.X R2, RZ, RZ, ~R17, P2 ;  /* 0x000000ffff027224 */ /* 0x000fe200010e0e11 */
[----:B------:R-:W-:Y:S01]  /*1e60*/  ISETP.NE.AND.EX P0, PT, R6, RZ, PT, P0 ;  /* 0x000000ff0600720c */ /* 0x000fe20003f05300 */
[----:B------:R-:W-:-:S03]  /*1e70*/  IMAD.MOV.U32 R3, RZ, RZ, 0x0 ;  /* 0x00000000ff037424 */ /* 0x000fc600078e00ff */
[----:B------:R-:W-:Y:S01]  /*1e80*/  SEL R17, R2, R17, !P1 ;  /* 0x0000001102117207 */ /* 0x000fe20004800000 */
[----:B------:R-:W-:Y:S01]  /*1e90*/  IMAD.MOV.U32 R2, RZ, RZ, R0 ;  /* 0x000000ffff027224 */ /* 0x000fe200078e0000 */
[----:B------:R-:W-:Y:S02]  /*1ea0*/  SEL R16, R16, 0xffffffff, P0 ;  /* 0xffffffff10107807 */ /* 0x000fe40000000000 */
[----:B------:R-:W-:Y:S01]  /*1eb0*/  SEL R17, R17, 0xffffffff, P0 ;  /* 0xffffffff11117807 */ /* 0x000fe20000000000 */
[----:B------:R-:W-:Y:S06]  /*1ec0*/  RET.REL.NODEC R2 `(_Z14researchThreadPclii) ;  /* 0xffffffe0024c7950 */ /* 0x000fec0003c3ffff */
.L_x_76:
[----:B------:R-:W-:-:S00]  /*1ed0*/  BRA `(.L_x_76) ;  /* 0xfffffffc00fc7947 */ /* 0x000fc0000383ffff */
[----:B------:R-:W-:-:S00]  /*1ee0*/  NOP ;  /* 0x0000000000007918 */ /* 0x000fc00000000000 */
        /* <DEDUP_REMOVED lines=9> */
.L_x_77:


//--------------------- .nv.global.init           --------------------------
	.section	.nv.global.init,"aw",@progbits
.nv.global.init:
	.type		$str,@object
	.size		$str,(.L_0 - $str)
$str:
        /*0000*/ 	.byte	0x54, 0x68, 0x72, 0x65, 0x61, 0x64, 0x20, 0x25, 0x64, 0x20, 0x66, 0x6f, 0x75, 0x6e, 0x64, 0x20
        /*0010*/ 	.byte	0x61, 0x74, 0x20, 0x70, 0x6f, 0x73, 0x69, 0x74, 0x69, 0x6f, 0x6e, 0x20, 0x25, 0x6c, 0x64, 0x0a
        /*0020*/ 	.byte	0x00
.L_0:


//--------------------- .nv.shared.reserved.0     --------------------------
	.section	.nv.shared.reserved.0,"aw",@nobits
	.weak		__nv_reservedSMEM_offset_0_alias
	.size		__nv_reservedSMEM_offset_0_alias, 0, 64
	.other		__nv_reservedSMEM_offset_0_alias,@"STO_CUDA_RESERVED_SHARED STV_DEFAULT"
__nv_reservedSMEM_offset_0_alias:
	.zero		0
	.zero		64


//--------------------- .nv.constant0._Z14researchThreadPclii --------------------------
	.section	.nv.constant0._Z14researchThreadPclii,"a",@progbits
	.sectionflags	@""
	.align	4
.nv.constant0._Z14researchThreadPclii:
	.zero		920


//--------------------- SYMBOLS --------------------------

	.type		.nv.reservedSmem.offset0,@object
	.size		.nv.reservedSmem.offset0,0x4
	.type		vprintf,@function
